//
// Generated by NVIDIA NVVM Compiler
//
// Compiler Build ID: CL-36424714
// Cuda compilation tools, release 13.0, V13.0.88
// Based on NVVM 20.0.0
//

.version 9.0
.target sm_100
.address_size 64

	// .globl	_Z12setup_curandP17curandStateXORWOW
.func  (.param .b64 func_retval0) __internal_accurate_pow
(
	.param .b64 __internal_accurate_pow_param_0,
	.param .b64 __internal_accurate_pow_param_1
)
;
.global .align 4 .b8 precalc_xorwow_matrix[102400];
.global .align 4 .b8 precalc_xorwow_offset_matrix[102400];
.global .align 4 .b8 mrg32k3aM1[2304];
.global .align 4 .b8 mrg32k3aM2[2304];
.global .align 4 .b8 mrg32k3aM1SubSeq[2016];
.global .align 4 .b8 mrg32k3aM2SubSeq[2016];
.global .align 4 .b8 mrg32k3aM1Seq[2304];
.global .align 4 .b8 mrg32k3aM2Seq[2304];
.const .align 8 .b8 __cr_lgamma_table[72];
.const .align 4 .u32 negative_sample_rate = 5;

.visible .entry _Z12setup_curandP17curandStateXORWOW(
	.param .u64 .ptr .align 1 _Z12setup_curandP17curandStateXORWOW_param_0
)
{
	.reg .pred 	%p<24>;
	.reg .b32 	%r<408>;
	.reg .b64 	%rd<18>;

	ld.param.u64 	%rd8, [_Z12setup_curandP17curandStateXORWOW_param_0];
	cvta.to.global.u64 	%rd9, %rd8;
	mov.u32 	%r182, %tid.x;
	mov.u32 	%r183, %ntid.x;
	mov.u32 	%r184, %ctaid.x;
	mad.lo.s32 	%r185, %r183, %r184, %r182;
	cvt.s64.s32 	%rd17, %r185;
	mul.wide.s32 	%rd10, %r185, 48;
	add.s64 	%rd2, %rd9, %rd10;
	xor.b32  	%r186, %r182, -1429050551;
	mul.lo.s32 	%r187, %r186, 1099087573;
	add.s32 	%r188, %r187, -638133224;
	add.s32 	%r189, %r187, 123456789;
	st.global.v2.u32 	[%rd2], {%r188, %r189};
	xor.b32  	%r190, %r187, 362436069;
	mov.b32 	%r191, -123459836;
	st.global.v2.u32 	[%rd2+8], {%r190, %r191};
	add.s32 	%r192, %r187, 5783321;
	mov.b32 	%r193, -589760388;
	st.global.v2.u32 	[%rd2+16], {%r193, %r192};
	setp.eq.s32 	%p1, %r185, 0;
	@%p1 bra 	$L__BB0_42;
	mov.b32 	%r314, 0;
	mov.u64 	%rd12, precalc_xorwow_matrix;
$L__BB0_2:
	and.b64  	%rd4, %rd17, 3;
	setp.eq.s64 	%p2, %rd4, 0;
	@%p2 bra 	$L__BB0_41;
	mul.wide.u32 	%rd11, %r314, 3200;
	add.s64 	%rd5, %rd12, %rd11;
	cvt.u32.u64 	%r2, %rd4;
	mov.b32 	%r315, 0;
$L__BB0_4:
	mov.b32 	%r328, 0;
	mov.u32 	%r329, %r328;
	mov.u32 	%r330, %r328;
	mov.u32 	%r331, %r328;
	mov.u32 	%r332, %r328;
	mov.u32 	%r321, %r328;
$L__BB0_5:
	mul.wide.u32 	%rd13, %r321, 4;
	add.s64 	%rd14, %rd2, %rd13;
	ld.global.u32 	%r10, [%rd14+4];
	shl.b32 	%r11, %r321, 5;
	mov.b32 	%r327, 0;
$L__BB0_6:
	.pragma "nounroll";
	shr.u32 	%r198, %r10, %r327;
	and.b32  	%r199, %r198, 1;
	setp.eq.b32 	%p3, %r199, 1;
	not.pred 	%p4, %p3;
	add.s32 	%r200, %r11, %r327;
	mul.lo.s32 	%r201, %r200, 5;
	mul.wide.u32 	%rd15, %r201, 4;
	add.s64 	%rd6, %rd5, %rd15;
	@%p4 bra 	$L__BB0_8;
	ld.global.u32 	%r202, [%rd6];
	xor.b32  	%r332, %r332, %r202;
	ld.global.u32 	%r203, [%rd6+4];
	xor.b32  	%r331, %r331, %r203;
	ld.global.u32 	%r204, [%rd6+8];
	xor.b32  	%r330, %r330, %r204;
	ld.global.u32 	%r205, [%rd6+12];
	xor.b32  	%r329, %r329, %r205;
	ld.global.u32 	%r206, [%rd6+16];
	xor.b32  	%r328, %r328, %r206;
$L__BB0_8:
	and.b32  	%r208, %r198, 2;
	setp.eq.s32 	%p5, %r208, 0;
	@%p5 bra 	$L__BB0_10;
	ld.global.u32 	%r209, [%rd6+20];
	xor.b32  	%r332, %r332, %r209;
	ld.global.u32 	%r210, [%rd6+24];
	xor.b32  	%r331, %r331, %r210;
	ld.global.u32 	%r211, [%rd6+28];
	xor.b32  	%r330, %r330, %r211;
	ld.global.u32 	%r212, [%rd6+32];
	xor.b32  	%r329, %r329, %r212;
	ld.global.u32 	%r213, [%rd6+36];
	xor.b32  	%r328, %r328, %r213;
$L__BB0_10:
	and.b32  	%r215, %r198, 4;
	setp.eq.s32 	%p6, %r215, 0;
	@%p6 bra 	$L__BB0_12;
	ld.global.u32 	%r216, [%rd6+40];
	xor.b32  	%r332, %r332, %r216;
	ld.global.u32 	%r217, [%rd6+44];
	xor.b32  	%r331, %r331, %r217;
	ld.global.u32 	%r218, [%rd6+48];
	xor.b32  	%r330, %r330, %r218;
	ld.global.u32 	%r219, [%rd6+52];
	xor.b32  	%r329, %r329, %r219;
	ld.global.u32 	%r220, [%rd6+56];
	xor.b32  	%r328, %r328, %r220;
$L__BB0_12:
	and.b32  	%r222, %r198, 8;
	setp.eq.s32 	%p7, %r222, 0;
	@%p7 bra 	$L__BB0_14;
	ld.global.u32 	%r223, [%rd6+60];
	xor.b32  	%r332, %r332, %r223;
	ld.global.u32 	%r224, [%rd6+64];
	xor.b32  	%r331, %r331, %r224;
	ld.global.u32 	%r225, [%rd6+68];
	xor.b32  	%r330, %r330, %r225;
	ld.global.u32 	%r226, [%rd6+72];
	xor.b32  	%r329, %r329, %r226;
	ld.global.u32 	%r227, [%rd6+76];
	xor.b32  	%r328, %r328, %r227;
$L__BB0_14:
	and.b32  	%r229, %r198, 16;
	setp.eq.s32 	%p8, %r229, 0;
	@%p8 bra 	$L__BB0_16;
	ld.global.u32 	%r230, [%rd6+80];
	xor.b32  	%r332, %r332, %r230;
	ld.global.u32 	%r231, [%rd6+84];
	xor.b32  	%r331, %r331, %r231;
	ld.global.u32 	%r232, [%rd6+88];
	xor.b32  	%r330, %r330, %r232;
	ld.global.u32 	%r233, [%rd6+92];
	xor.b32  	%r329, %r329, %r233;
	ld.global.u32 	%r234, [%rd6+96];
	xor.b32  	%r328, %r328, %r234;
$L__BB0_16:
	and.b32  	%r236, %r198, 32;
	setp.eq.s32 	%p9, %r236, 0;
	@%p9 bra 	$L__BB0_18;
	ld.global.u32 	%r237, [%rd6+100];
	xor.b32  	%r332, %r332, %r237;
	ld.global.u32 	%r238, [%rd6+104];
	xor.b32  	%r331, %r331, %r238;
	ld.global.u32 	%r239, [%rd6+108];
	xor.b32  	%r330, %r330, %r239;
	ld.global.u32 	%r240, [%rd6+112];
	xor.b32  	%r329, %r329, %r240;
	ld.global.u32 	%r241, [%rd6+116];
	xor.b32  	%r328, %r328, %r241;
$L__BB0_18:
	and.b32  	%r243, %r198, 64;
	setp.eq.s32 	%p10, %r243, 0;
	@%p10 bra 	$L__BB0_20;
	ld.global.u32 	%r244, [%rd6+120];
	xor.b32  	%r332, %r332, %r244;
	ld.global.u32 	%r245, [%rd6+124];
	xor.b32  	%r331, %r331, %r245;
	ld.global.u32 	%r246, [%rd6+128];
	xor.b32  	%r330, %r330, %r246;
	ld.global.u32 	%r247, [%rd6+132];
	xor.b32  	%r329, %r329, %r247;
	ld.global.u32 	%r248, [%rd6+136];
	xor.b32  	%r328, %r328, %r248;
$L__BB0_20:
	and.b32  	%r250, %r198, 128;
	setp.eq.s32 	%p11, %r250, 0;
	@%p11 bra 	$L__BB0_22;
	ld.global.u32 	%r251, [%rd6+140];
	xor.b32  	%r332, %r332, %r251;
	ld.global.u32 	%r252, [%rd6+144];
	xor.b32  	%r331, %r331, %r252;
	ld.global.u32 	%r253, [%rd6+148];
	xor.b32  	%r330, %r330, %r253;
	ld.global.u32 	%r254, [%rd6+152];
	xor.b32  	%r329, %r329, %r254;
	ld.global.u32 	%r255, [%rd6+156];
	xor.b32  	%r328, %r328, %r255;
$L__BB0_22:
	and.b32  	%r257, %r198, 256;
	setp.eq.s32 	%p12, %r257, 0;
	@%p12 bra 	$L__BB0_24;
	ld.global.u32 	%r258, [%rd6+160];
	xor.b32  	%r332, %r332, %r258;
	ld.global.u32 	%r259, [%rd6+164];
	xor.b32  	%r331, %r331, %r259;
	ld.global.u32 	%r260, [%rd6+168];
	xor.b32  	%r330, %r330, %r260;
	ld.global.u32 	%r261, [%rd6+172];
	xor.b32  	%r329, %r329, %r261;
	ld.global.u32 	%r262, [%rd6+176];
	xor.b32  	%r328, %r328, %r262;
$L__BB0_24:
	and.b32  	%r264, %r198, 512;
	setp.eq.s32 	%p13, %r264, 0;
	@%p13 bra 	$L__BB0_26;
	ld.global.u32 	%r265, [%rd6+180];
	xor.b32  	%r332, %r332, %r265;
	ld.global.u32 	%r266, [%rd6+184];
	xor.b32  	%r331, %r331, %r266;
	ld.global.u32 	%r267, [%rd6+188];
	xor.b32  	%r330, %r330, %r267;
	ld.global.u32 	%r268, [%rd6+192];
	xor.b32  	%r329, %r329, %r268;
	ld.global.u32 	%r269, [%rd6+196];
	xor.b32  	%r328, %r328, %r269;
$L__BB0_26:
	and.b32  	%r271, %r198, 1024;
	setp.eq.s32 	%p14, %r271, 0;
	@%p14 bra 	$L__BB0_28;
	ld.global.u32 	%r272, [%rd6+200];
	xor.b32  	%r332, %r332, %r272;
	ld.global.u32 	%r273, [%rd6+204];
	xor.b32  	%r331, %r331, %r273;
	ld.global.u32 	%r274, [%rd6+208];
	xor.b32  	%r330, %r330, %r274;
	ld.global.u32 	%r275, [%rd6+212];
	xor.b32  	%r329, %r329, %r275;
	ld.global.u32 	%r276, [%rd6+216];
	xor.b32  	%r328, %r328, %r276;
$L__BB0_28:
	and.b32  	%r278, %r198, 2048;
	setp.eq.s32 	%p15, %r278, 0;
	@%p15 bra 	$L__BB0_30;
	ld.global.u32 	%r279, [%rd6+220];
	xor.b32  	%r332, %r332, %r279;
	ld.global.u32 	%r280, [%rd6+224];
	xor.b32  	%r331, %r331, %r280;
	ld.global.u32 	%r281, [%rd6+228];
	xor.b32  	%r330, %r330, %r281;
	ld.global.u32 	%r282, [%rd6+232];
	xor.b32  	%r329, %r329, %r282;
	ld.global.u32 	%r283, [%rd6+236];
	xor.b32  	%r328, %r328, %r283;
$L__BB0_30:
	and.b32  	%r285, %r198, 4096;
	setp.eq.s32 	%p16, %r285, 0;
	@%p16 bra 	$L__BB0_32;
	ld.global.u32 	%r286, [%rd6+240];
	xor.b32  	%r332, %r332, %r286;
	ld.global.u32 	%r287, [%rd6+244];
	xor.b32  	%r331, %r331, %r287;
	ld.global.u32 	%r288, [%rd6+248];
	xor.b32  	%r330, %r330, %r288;
	ld.global.u32 	%r289, [%rd6+252];
	xor.b32  	%r329, %r329, %r289;
	ld.global.u32 	%r290, [%rd6+256];
	xor.b32  	%r328, %r328, %r290;
$L__BB0_32:
	and.b32  	%r292, %r198, 8192;
	setp.eq.s32 	%p17, %r292, 0;
	@%p17 bra 	$L__BB0_34;
	ld.global.u32 	%r293, [%rd6+260];
	xor.b32  	%r332, %r332, %r293;
	ld.global.u32 	%r294, [%rd6+264];
	xor.b32  	%r331, %r331, %r294;
	ld.global.u32 	%r295, [%rd6+268];
	xor.b32  	%r330, %r330, %r295;
	ld.global.u32 	%r296, [%rd6+272];
	xor.b32  	%r329, %r329, %r296;
	ld.global.u32 	%r297, [%rd6+276];
	xor.b32  	%r328, %r328, %r297;
$L__BB0_34:
	and.b32  	%r299, %r198, 16384;
	setp.eq.s32 	%p18, %r299, 0;
	@%p18 bra 	$L__BB0_36;
	ld.global.u32 	%r300, [%rd6+280];
	xor.b32  	%r332, %r332, %r300;
	ld.global.u32 	%r301, [%rd6+284];
	xor.b32  	%r331, %r331, %r301;
	ld.global.u32 	%r302, [%rd6+288];
	xor.b32  	%r330, %r330, %r302;
	ld.global.u32 	%r303, [%rd6+292];
	xor.b32  	%r329, %r329, %r303;
	ld.global.u32 	%r304, [%rd6+296];
	xor.b32  	%r328, %r328, %r304;
$L__BB0_36:
	and.b32  	%r306, %r198, 32768;
	setp.eq.s32 	%p19, %r306, 0;
	@%p19 bra 	$L__BB0_38;
	ld.global.u32 	%r307, [%rd6+300];
	xor.b32  	%r332, %r332, %r307;
	ld.global.u32 	%r308, [%rd6+304];
	xor.b32  	%r331, %r331, %r308;
	ld.global.u32 	%r309, [%rd6+308];
	xor.b32  	%r330, %r330, %r309;
	ld.global.u32 	%r310, [%rd6+312];
	xor.b32  	%r329, %r329, %r310;
	ld.global.u32 	%r311, [%rd6+316];
	xor.b32  	%r328, %r328, %r311;
$L__BB0_38:
	add.s32 	%r327, %r327, 16;
	setp.ne.s32 	%p20, %r327, 32;
	@%p20 bra 	$L__BB0_6;
	mad.lo.s32 	%r312, %r321, -31, %r11;
	add.s32 	%r321, %r312, 1;
	setp.ne.s32 	%p21, %r321, 5;
	@%p21 bra 	$L__BB0_5;
	st.global.u32 	[%rd2+4], %r332;
	st.global.u32 	[%rd2+8], %r331;
	st.global.u32 	[%rd2+12], %r330;
	st.global.u32 	[%rd2+16], %r329;
	st.global.u32 	[%rd2+20], %r328;
	add.s32 	%r315, %r315, 1;
	setp.lt.u32 	%p22, %r315, %r2;
	@%p22 bra 	$L__BB0_4;
$L__BB0_41:
	shr.u64 	%rd7, %rd17, 2;
	add.s32 	%r314, %r314, 1;
	setp.gt.u64 	%p23, %rd17, 3;
	mov.u64 	%rd17, %rd7;
	@%p23 bra 	$L__BB0_2;
$L__BB0_42:
	mov.b32 	%r313, 0;
	st.global.v2.u32 	[%rd2+24], {%r313, %r313};
	st.global.u32 	[%rd2+32], %r313;
	mov.b64 	%rd16, 0;
	st.global.u64 	[%rd2+40], %rd16;
	ret;

}
	// .globl	_Z16initializeEpochsiPfS_S_S_
.visible .entry _Z16initializeEpochsiPfS_S_S_(
	.param .u32 _Z16initializeEpochsiPfS_S_S__param_0,
	.param .u64 .ptr .align 1 _Z16initializeEpochsiPfS_S_S__param_1,
	.param .u64 .ptr .align 1 _Z16initializeEpochsiPfS_S_S__param_2,
	.param .u64 .ptr .align 1 _Z16initializeEpochsiPfS_S_S__param_3,
	.param .u64 .ptr .align 1 _Z16initializeEpochsiPfS_S_S__param_4
)
{
	.reg .pred 	%p<2>;
	.reg .b32 	%r<7>;
	.reg .b32 	%f<4>;
	.reg .b64 	%rd<14>;

	ld.param.u32 	%r2, [_Z16initializeEpochsiPfS_S_S__param_0];
	ld.param.u64 	%rd1, [_Z16initializeEpochsiPfS_S_S__param_1];
	ld.param.u64 	%rd2, [_Z16initializeEpochsiPfS_S_S__param_2];
	ld.param.u64 	%rd3, [_Z16initializeEpochsiPfS_S_S__param_3];
	ld.param.u64 	%rd4, [_Z16initializeEpochsiPfS_S_S__param_4];
	mov.u32 	%r3, %ctaid.x;
	mov.u32 	%r4, %ntid.x;
	mov.u32 	%r5, %tid.x;
	mad.lo.s32 	%r1, %r3, %r4, %r5;
	setp.ge.s32 	%p1, %r1, %r2;
	@%p1 bra 	$L__BB1_2;
	cvta.to.global.u64 	%rd5, %rd1;
	cvta.to.global.u64 	%rd6, %rd2;
	cvta.to.global.u64 	%rd7, %rd3;
	cvta.to.global.u64 	%rd8, %rd4;
	mul.wide.s32 	%rd9, %r1, 4;
	add.s64 	%rd10, %rd5, %rd9;
	ld.global.f32 	%f1, [%rd10];
	add.s64 	%rd11, %rd6, %rd9;
	st.global.f32 	[%rd11], %f1;
	ld.const.u32 	%r6, [negative_sample_rate];
	cvt.rn.f32.s32 	%f2, %r6;
	div.rn.f32 	%f3, %f1, %f2;
	add.s64 	%rd12, %rd7, %rd9;
	st.global.f32 	[%rd12], %f3;
	add.s64 	%rd13, %rd8, %rd9;
	st.global.f32 	[%rd13], %f3;
$L__BB1_2:
	ret;

}
	// .globl	_Z9SGDEnginePdPiS0_fiiffiPfS1_S1_S1_iiP17curandStateXORWOW
.visible .entry _Z9SGDEnginePdPiS0_fiiffiPfS1_S1_S1_iiP17curandStateXORWOW(
	.param .u64 .ptr .align 1 _Z9SGDEnginePdPiS0_fiiffiPfS1_S1_S1_iiP17curandStateXORWOW_param_0,
	.param .u64 .ptr .align 1 _Z9SGDEnginePdPiS0_fiiffiPfS1_S1_S1_iiP17curandStateXORWOW_param_1,
	.param .u64 .ptr .align 1 _Z9SGDEnginePdPiS0_fiiffiPfS1_S1_S1_iiP17curandStateXORWOW_param_2,
	.param .f32 _Z9SGDEnginePdPiS0_fiiffiPfS1_S1_S1_iiP17curandStateXORWOW_param_3,
	.param .u32 _Z9SGDEnginePdPiS0_fiiffiPfS1_S1_S1_iiP17curandStateXORWOW_param_4,
	.param .u32 _Z9SGDEnginePdPiS0_fiiffiPfS1_S1_S1_iiP17curandStateXORWOW_param_5,
	.param .f32 _Z9SGDEnginePdPiS0_fiiffiPfS1_S1_S1_iiP17curandStateXORWOW_param_6,
	.param .f32 _Z9SGDEnginePdPiS0_fiiffiPfS1_S1_S1_iiP17curandStateXORWOW_param_7,
	.param .u32 _Z9SGDEnginePdPiS0_fiiffiPfS1_S1_S1_iiP17curandStateXORWOW_param_8,
	.param .u64 .ptr .align 1 _Z9SGDEnginePdPiS0_fiiffiPfS1_S1_S1_iiP17curandStateXORWOW_param_9,
	.param .u64 .ptr .align 1 _Z9SGDEnginePdPiS0_fiiffiPfS1_S1_S1_iiP17curandStateXORWOW_param_10,
	.param .u64 .ptr .align 1 _Z9SGDEnginePdPiS0_fiiffiPfS1_S1_S1_iiP17curandStateXORWOW_param_11,
	.param .u64 .ptr .align 1 _Z9SGDEnginePdPiS0_fiiffiPfS1_S1_S1_iiP17curandStateXORWOW_param_12,
	.param .u32 _Z9SGDEnginePdPiS0_fiiffiPfS1_S1_S1_iiP17curandStateXORWOW_param_13,
	.param .u32 _Z9SGDEnginePdPiS0_fiiffiPfS1_S1_S1_iiP17curandStateXORWOW_param_14,
	.param .u64 .ptr .align 1 _Z9SGDEnginePdPiS0_fiiffiPfS1_S1_S1_iiP17curandStateXORWOW_param_15
)
{
	.reg .pred 	%p<202>;
	.reg .b32 	%r<221>;
	.reg .b32 	%f<25>;
	.reg .b64 	%rd<134>;
	.reg .b64 	%fd<659>;

	ld.param.u64 	%rd21, [_Z9SGDEnginePdPiS0_fiiffiPfS1_S1_S1_iiP17curandStateXORWOW_param_0];
	ld.param.u64 	%rd14, [_Z9SGDEnginePdPiS0_fiiffiPfS1_S1_S1_iiP17curandStateXORWOW_param_1];
	ld.param.u64 	%rd15, [_Z9SGDEnginePdPiS0_fiiffiPfS1_S1_S1_iiP17curandStateXORWOW_param_2];
	ld.param.f32 	%f9, [_Z9SGDEnginePdPiS0_fiiffiPfS1_S1_S1_iiP17curandStateXORWOW_param_3];
	ld.param.u32 	%r78, [_Z9SGDEnginePdPiS0_fiiffiPfS1_S1_S1_iiP17curandStateXORWOW_param_4];
	ld.param.u32 	%r79, [_Z9SGDEnginePdPiS0_fiiffiPfS1_S1_S1_iiP17curandStateXORWOW_param_5];
	ld.param.f32 	%f10, [_Z9SGDEnginePdPiS0_fiiffiPfS1_S1_S1_iiP17curandStateXORWOW_param_6];
	ld.param.f32 	%f11, [_Z9SGDEnginePdPiS0_fiiffiPfS1_S1_S1_iiP17curandStateXORWOW_param_7];
	ld.param.u32 	%r82, [_Z9SGDEnginePdPiS0_fiiffiPfS1_S1_S1_iiP17curandStateXORWOW_param_8];
	ld.param.u64 	%rd17, [_Z9SGDEnginePdPiS0_fiiffiPfS1_S1_S1_iiP17curandStateXORWOW_param_10];
	ld.param.u64 	%rd19, [_Z9SGDEnginePdPiS0_fiiffiPfS1_S1_S1_iiP17curandStateXORWOW_param_12];
	ld.param.u32 	%r80, [_Z9SGDEnginePdPiS0_fiiffiPfS1_S1_S1_iiP17curandStateXORWOW_param_13];
	ld.param.u32 	%r81, [_Z9SGDEnginePdPiS0_fiiffiPfS1_S1_S1_iiP17curandStateXORWOW_param_14];
	ld.param.u64 	%rd20, [_Z9SGDEnginePdPiS0_fiiffiPfS1_S1_S1_iiP17curandStateXORWOW_param_15];
	cvta.to.global.u64 	%rd1, %rd21;
	mov.u32 	%r83, %ctaid.x;
	mov.u32 	%r84, %ntid.x;
	mov.u32 	%r85, %tid.x;
	mad.lo.s32 	%r1, %r83, %r84, %r85;
	setp.ge.s32 	%p4, %r1, %r82;
	@%p4 bra 	$L__BB2_123;
	cvta.to.global.u64 	%rd22, %rd17;
	mul.wide.s32 	%rd23, %r1, 4;
	add.s64 	%rd2, %rd22, %rd23;
	ld.global.f32 	%f12, [%rd2];
	cvt.rn.f32.s32 	%f1, %r80;
	setp.gtu.f32 	%p5, %f12, %f1;
	@%p5 bra 	$L__BB2_123;
	cvta.to.global.u64 	%rd24, %rd14;
	add.s64 	%rd26, %rd24, %rd23;
	ld.global.u32 	%r2, [%rd26];
	cvta.to.global.u64 	%rd27, %rd15;
	add.s64 	%rd28, %rd27, %rd23;
	ld.global.u32 	%r3, [%rd28];
	setp.lt.s32 	%p6, %r79, 1;
	mov.f64 	%fd630, 0d0000000000000000;
	@%p6 bra 	$L__BB2_14;
	mul.lo.s32 	%r4, %r2, %r79;
	mul.lo.s32 	%r5, %r3, %r79;
	and.b32  	%r6, %r79, 7;
	setp.lt.u32 	%p7, %r79, 8;
	mov.f64 	%fd630, 0d0000000000000000;
	mov.b32 	%r200, 0;
	@%p7 bra 	$L__BB2_6;
	and.b32  	%r200, %r79, 2147483640;
	mov.f64 	%fd630, 0d0000000000000000;
	mov.b32 	%r198, 0;
$L__BB2_5:
	.pragma "nounroll";
	add.s32 	%r88, %r198, %r4;
	mul.wide.s32 	%rd29, %r88, 8;
	add.s64 	%rd30, %rd1, %rd29;
	ld.global.f64 	%fd91, [%rd30];
	add.s32 	%r89, %r198, %r5;
	mul.wide.s32 	%rd31, %r89, 8;
	add.s64 	%rd32, %rd1, %rd31;
	ld.global.f64 	%fd92, [%rd32];
	sub.f64 	%fd93, %fd91, %fd92;
	fma.rn.f64 	%fd94, %fd93, %fd93, %fd630;
	ld.global.f64 	%fd95, [%rd30+8];
	ld.global.f64 	%fd96, [%rd32+8];
	sub.f64 	%fd97, %fd95, %fd96;
	fma.rn.f64 	%fd98, %fd97, %fd97, %fd94;
	ld.global.f64 	%fd99, [%rd30+16];
	ld.global.f64 	%fd100, [%rd32+16];
	sub.f64 	%fd101, %fd99, %fd100;
	fma.rn.f64 	%fd102, %fd101, %fd101, %fd98;
	ld.global.f64 	%fd103, [%rd30+24];
	ld.global.f64 	%fd104, [%rd32+24];
	sub.f64 	%fd105, %fd103, %fd104;
	fma.rn.f64 	%fd106, %fd105, %fd105, %fd102;
	ld.global.f64 	%fd107, [%rd30+32];
	ld.global.f64 	%fd108, [%rd32+32];
	sub.f64 	%fd109, %fd107, %fd108;
	fma.rn.f64 	%fd110, %fd109, %fd109, %fd106;
	ld.global.f64 	%fd111, [%rd30+40];
	ld.global.f64 	%fd112, [%rd32+40];
	sub.f64 	%fd113, %fd111, %fd112;
	fma.rn.f64 	%fd114, %fd113, %fd113, %fd110;
	ld.global.f64 	%fd115, [%rd30+48];
	ld.global.f64 	%fd116, [%rd32+48];
	sub.f64 	%fd117, %fd115, %fd116;
	fma.rn.f64 	%fd118, %fd117, %fd117, %fd114;
	ld.global.f64 	%fd119, [%rd30+56];
	ld.global.f64 	%fd120, [%rd32+56];
	sub.f64 	%fd121, %fd119, %fd120;
	fma.rn.f64 	%fd630, %fd121, %fd121, %fd118;
	add.s32 	%r198, %r198, 8;
	setp.ne.s32 	%p8, %r198, %r200;
	@%p8 bra 	$L__BB2_5;
$L__BB2_6:
	setp.eq.s32 	%p9, %r6, 0;
	@%p9 bra 	$L__BB2_14;
	and.b32  	%r11, %r79, 3;
	setp.lt.u32 	%p10, %r6, 4;
	@%p10 bra 	$L__BB2_9;
	add.s32 	%r90, %r200, %r4;
	mul.wide.s32 	%rd33, %r90, 8;
	add.s64 	%rd34, %rd1, %rd33;
	ld.global.f64 	%fd123, [%rd34];
	add.s32 	%r91, %r200, %r5;
	mul.wide.s32 	%rd35, %r91, 8;
	add.s64 	%rd36, %rd1, %rd35;
	ld.global.f64 	%fd124, [%rd36];
	sub.f64 	%fd125, %fd123, %fd124;
	fma.rn.f64 	%fd126, %fd125, %fd125, %fd630;
	ld.global.f64 	%fd127, [%rd34+8];
	ld.global.f64 	%fd128, [%rd36+8];
	sub.f64 	%fd129, %fd127, %fd128;
	fma.rn.f64 	%fd130, %fd129, %fd129, %fd126;
	ld.global.f64 	%fd131, [%rd34+16];
	ld.global.f64 	%fd132, [%rd36+16];
	sub.f64 	%fd133, %fd131, %fd132;
	fma.rn.f64 	%fd134, %fd133, %fd133, %fd130;
	ld.global.f64 	%fd135, [%rd34+24];
	ld.global.f64 	%fd136, [%rd36+24];
	sub.f64 	%fd137, %fd135, %fd136;
	fma.rn.f64 	%fd630, %fd137, %fd137, %fd134;
	add.s32 	%r200, %r200, 4;
$L__BB2_9:
	setp.eq.s32 	%p11, %r11, 0;
	@%p11 bra 	$L__BB2_14;
	setp.eq.s32 	%p12, %r11, 1;
	@%p12 bra 	$L__BB2_12;
	add.s32 	%r92, %r200, %r4;
	mul.wide.s32 	%rd37, %r92, 8;
	add.s64 	%rd38, %rd1, %rd37;
	ld.global.f64 	%fd139, [%rd38];
	add.s32 	%r93, %r200, %r5;
	mul.wide.s32 	%rd39, %r93, 8;
	add.s64 	%rd40, %rd1, %rd39;
	ld.global.f64 	%fd140, [%rd40];
	sub.f64 	%fd141, %fd139, %fd140;
	fma.rn.f64 	%fd142, %fd141, %fd141, %fd630;
	ld.global.f64 	%fd143, [%rd38+8];
	ld.global.f64 	%fd144, [%rd40+8];
	sub.f64 	%fd145, %fd143, %fd144;
	fma.rn.f64 	%fd630, %fd145, %fd145, %fd142;
	add.s32 	%r200, %r200, 2;
$L__BB2_12:
	and.b32  	%r94, %r79, 1;
	setp.eq.b32 	%p13, %r94, 1;
	not.pred 	%p14, %p13;
	@%p14 bra 	$L__BB2_14;
	add.s32 	%r95, %r200, %r4;
	mul.wide.s32 	%rd41, %r95, 8;
	add.s64 	%rd42, %rd1, %rd41;
	ld.global.f64 	%fd146, [%rd42];
	add.s32 	%r96, %r200, %r5;
	mul.wide.s32 	%rd43, %r96, 8;
	add.s64 	%rd44, %rd1, %rd43;
	ld.global.f64 	%fd147, [%rd44];
	sub.f64 	%fd148, %fd146, %fd147;
	fma.rn.f64 	%fd630, %fd148, %fd148, %fd630;
$L__BB2_14:
	setp.lt.f64 	%p15, %fd630, 0d3D06849B86A12B9B;
	mov.f64 	%fd633, 0d0000000000000000;
	@%p15 bra 	$L__BB2_30;
	cvt.f64.f32 	%fd13, %f11;
	add.f64 	%fd14, %fd13, 0dBFF0000000000000;
	{
	.reg .b32 %temp; 
	mov.b64 	{%temp, %r16}, %fd630;
	}
	{
	.reg .b32 %temp; 
	mov.b64 	{%temp, %r17}, %fd14;
	}
	shr.u32 	%r97, %r17, 20;
	and.b32  	%r98, %r97, 2047;
	add.s32 	%r99, %r98, -1012;
	mov.b64 	%rd45, %fd14;
	shl.b64 	%rd46, %rd45, %r99;
	setp.eq.s64 	%p16, %rd46, -9223372036854775808;
	abs.f64 	%fd15, %fd630;
	{ // callseq 0, 0
	.param .b64 param0;
	st.param.f64 	[param0], %fd15;
	.param .b64 param1;
	st.param.f64 	[param1], %fd14;
	.param .b64 retval0;
	call.uni (retval0), 
	__internal_accurate_pow, 
	(
	param0, 
	param1
	);
	ld.param.f64 	%fd150, [retval0];
	} // callseq 0
	setp.lt.s32 	%p17, %r16, 0;
	and.pred  	%p1, %p17, %p16;
	neg.f64 	%fd152, %fd150;
	selp.f64 	%fd153, %fd152, %fd150, %p1;
	cvt.rzi.f64.f64 	%fd154, %fd14;
	setp.neu.f64 	%p18, %fd14, %fd154;
	selp.f64 	%fd155, 0dFFF8000000000000, %fd153, %p17;
	selp.f64 	%fd631, %fd155, %fd153, %p18;
	add.f64 	%fd156, %fd14, %fd630;
	{
	.reg .b32 %temp; 
	mov.b64 	{%temp, %r100}, %fd156;
	}
	and.b32  	%r101, %r100, 2146435072;
	setp.ne.s32 	%p19, %r101, 2146435072;
	@%p19 bra 	$L__BB2_22;
	setp.num.f64 	%p20, %fd630, %fd14;
	@%p20 bra 	$L__BB2_18;
	add.rn.f64 	%fd631, %fd630, %fd14;
	bra.uni 	$L__BB2_22;
$L__BB2_18:
	abs.f64 	%fd157, %fd14;
	setp.neu.f64 	%p21, %fd157, 0d7FF0000000000000;
	@%p21 bra 	$L__BB2_20;
	setp.gt.f64 	%p25, %fd15, 0d3FF0000000000000;
	selp.b32 	%r108, 2146435072, 0, %p25;
	setp.lt.s32 	%p26, %r17, 0;
	xor.b32  	%r109, %r108, 2146435072;
	selp.b32 	%r110, %r109, %r108, %p26;
	mov.b32 	%r111, 0;
	mov.b64 	%fd631, {%r111, %r110};
	bra.uni 	$L__BB2_22;
$L__BB2_20:
	setp.neu.f64 	%p22, %fd15, 0d7FF0000000000000;
	@%p22 bra 	$L__BB2_22;
	setp.lt.s32 	%p23, %r17, 0;
	selp.b32 	%r102, 0, 2146435072, %p23;
	and.b32  	%r103, %r17, 2147483647;
	setp.ne.s32 	%p24, %r103, 1071644672;
	or.b32  	%r104, %r102, -2147483648;
	selp.b32 	%r105, %r104, %r102, %p24;
	selp.b32 	%r106, %r105, %r102, %p1;
	mov.b32 	%r107, 0;
	mov.b64 	%fd631, {%r107, %r106};
$L__BB2_22:
	setp.lt.s32 	%p27, %r16, 0;
	setp.eq.f64 	%p28, %fd630, 0d3FF0000000000000;
	setp.eq.f64 	%p29, %fd14, 0d0000000000000000;
	selp.f64 	%fd158, 0d3FF0000000000000, %fd631, %p28;
	selp.f64 	%fd21, 0d3FF0000000000000, %fd158, %p29;
	{
	.reg .b32 %temp; 
	mov.b64 	{%temp, %r18}, %fd13;
	}
	shr.u32 	%r112, %r18, 20;
	and.b32  	%r113, %r112, 2047;
	add.s32 	%r114, %r113, -1012;
	mov.b64 	%rd48, %fd13;
	shl.b64 	%rd49, %rd48, %r114;
	setp.eq.s64 	%p30, %rd49, -9223372036854775808;
	{ // callseq 1, 0
	.param .b64 param0;
	st.param.f64 	[param0], %fd15;
	.param .b64 param1;
	st.param.f64 	[param1], %fd13;
	.param .b64 retval0;
	call.uni (retval0), 
	__internal_accurate_pow, 
	(
	param0, 
	param1
	);
	ld.param.f64 	%fd159, [retval0];
	} // callseq 1
	and.pred  	%p2, %p27, %p30;
	neg.f64 	%fd161, %fd159;
	selp.f64 	%fd162, %fd161, %fd159, %p2;
	cvt.rzi.f64.f64 	%fd163, %fd13;
	setp.neu.f64 	%p31, %fd163, %fd13;
	selp.f64 	%fd164, 0dFFF8000000000000, %fd162, %p27;
	selp.f64 	%fd632, %fd164, %fd162, %p31;
	add.f64 	%fd165, %fd630, %fd13;
	{
	.reg .b32 %temp; 
	mov.b64 	{%temp, %r115}, %fd165;
	}
	and.b32  	%r116, %r115, 2146435072;
	setp.ne.s32 	%p32, %r116, 2146435072;
	@%p32 bra 	$L__BB2_29;
	setp.num.f64 	%p33, %fd630, %fd630;
	setp.num.f32 	%p34, %f11, %f11;
	and.pred  	%p35, %p34, %p33;
	@%p35 bra 	$L__BB2_25;
	add.rn.f64 	%fd632, %fd630, %fd13;
	bra.uni 	$L__BB2_29;
$L__BB2_25:
	abs.f64 	%fd166, %fd13;
	setp.neu.f64 	%p36, %fd166, 0d7FF0000000000000;
	@%p36 bra 	$L__BB2_27;
	setp.gt.f64 	%p40, %fd15, 0d3FF0000000000000;
	selp.b32 	%r123, 2146435072, 0, %p40;
	setp.lt.s32 	%p41, %r18, 0;
	xor.b32  	%r124, %r123, 2146435072;
	selp.b32 	%r125, %r124, %r123, %p41;
	mov.b32 	%r126, 0;
	mov.b64 	%fd632, {%r126, %r125};
	bra.uni 	$L__BB2_29;
$L__BB2_27:
	setp.neu.f64 	%p37, %fd15, 0d7FF0000000000000;
	@%p37 bra 	$L__BB2_29;
	setp.lt.s32 	%p38, %r18, 0;
	selp.b32 	%r117, 0, 2146435072, %p38;
	and.b32  	%r118, %r18, 2147483647;
	setp.ne.s32 	%p39, %r118, 1071644672;
	or.b32  	%r119, %r117, -2147483648;
	selp.b32 	%r120, %r119, %r117, %p39;
	selp.b32 	%r121, %r120, %r117, %p2;
	mov.b32 	%r122, 0;
	mov.b64 	%fd632, {%r122, %r121};
$L__BB2_29:
	cvt.f64.f32 	%fd167, %f10;
	setp.eq.f64 	%p42, %fd630, 0d3FF0000000000000;
	setp.eq.f32 	%p43, %f11, 0f00000000;
	selp.f64 	%fd168, 0d3FF0000000000000, %fd632, %p42;
	selp.f64 	%fd169, 0d3FF0000000000000, %fd168, %p43;
	fma.rn.f64 	%fd170, %fd169, %fd167, 0d3FF0000000000000;
	mul.f64 	%fd171, %fd167, 0dC000000000000000;
	mul.f64 	%fd172, %fd171, %fd13;
	mul.f64 	%fd173, %fd172, %fd21;
	div.rn.f64 	%fd633, %fd173, %fd170;
$L__BB2_30:
	setp.lt.s32 	%p44, %r79, 1;
	@%p44 bra 	$L__BB2_54;
	cvt.f64.f32 	%fd29, %f9;
	mul.lo.s32 	%r19, %r2, %r79;
	mul.lo.s32 	%r20, %r3, %r79;
	setp.ne.s32 	%p45, %r81, 1;
	@%p45 bra 	$L__BB2_43;
	add.s32 	%r140, %r79, -1;
	and.b32  	%r21, %r79, 7;
	setp.lt.u32 	%p84, %r140, 7;
	mov.b32 	%r204, 0;
	@%p84 bra 	$L__BB2_35;
	and.b32  	%r204, %r79, 2147483640;
	mov.b32 	%r202, 0;
$L__BB2_34:
	.pragma "nounroll";
	add.s32 	%r142, %r202, %r19;
	mul.wide.s32 	%rd67, %r142, 8;
	add.s64 	%rd68, %rd1, %rd67;
	ld.global.f64 	%fd294, [%rd68];
	add.s32 	%r143, %r202, %r20;
	mul.wide.s32 	%rd69, %r143, 8;
	add.s64 	%rd70, %rd1, %rd69;
	ld.global.f64 	%fd295, [%rd70];
	sub.f64 	%fd296, %fd294, %fd295;
	mul.f64 	%fd297, %fd633, %fd296;
	setp.lt.f64 	%p85, %fd297, 0dC010000000000000;
	setp.gt.f64 	%p86, %fd297, 0d4010000000000000;
	selp.f64 	%fd298, 0d4010000000000000, %fd297, %p86;
	selp.f64 	%fd299, 0dC010000000000000, %fd298, %p85;
	mul.f64 	%fd300, %fd299, %fd29;
	atom.global.add.f64 	%fd301, [%rd68], %fd300;
	neg.f64 	%fd302, %fd300;
	atom.global.add.f64 	%fd303, [%rd70], %fd302;
	ld.global.f64 	%fd304, [%rd68+8];
	ld.global.f64 	%fd305, [%rd70+8];
	sub.f64 	%fd306, %fd304, %fd305;
	mul.f64 	%fd307, %fd633, %fd306;
	setp.lt.f64 	%p87, %fd307, 0dC010000000000000;
	setp.gt.f64 	%p88, %fd307, 0d4010000000000000;
	selp.f64 	%fd308, 0d4010000000000000, %fd307, %p88;
	selp.f64 	%fd309, 0dC010000000000000, %fd308, %p87;
	mul.f64 	%fd310, %fd309, %fd29;
	atom.global.add.f64 	%fd311, [%rd68+8], %fd310;
	neg.f64 	%fd312, %fd310;
	atom.global.add.f64 	%fd313, [%rd70+8], %fd312;
	ld.global.f64 	%fd314, [%rd68+16];
	ld.global.f64 	%fd315, [%rd70+16];
	sub.f64 	%fd316, %fd314, %fd315;
	mul.f64 	%fd317, %fd633, %fd316;
	setp.lt.f64 	%p89, %fd317, 0dC010000000000000;
	setp.gt.f64 	%p90, %fd317, 0d4010000000000000;
	selp.f64 	%fd318, 0d4010000000000000, %fd317, %p90;
	selp.f64 	%fd319, 0dC010000000000000, %fd318, %p89;
	mul.f64 	%fd320, %fd319, %fd29;
	atom.global.add.f64 	%fd321, [%rd68+16], %fd320;
	neg.f64 	%fd322, %fd320;
	atom.global.add.f64 	%fd323, [%rd70+16], %fd322;
	ld.global.f64 	%fd324, [%rd68+24];
	ld.global.f64 	%fd325, [%rd70+24];
	sub.f64 	%fd326, %fd324, %fd325;
	mul.f64 	%fd327, %fd633, %fd326;
	setp.lt.f64 	%p91, %fd327, 0dC010000000000000;
	setp.gt.f64 	%p92, %fd327, 0d4010000000000000;
	selp.f64 	%fd328, 0d4010000000000000, %fd327, %p92;
	selp.f64 	%fd329, 0dC010000000000000, %fd328, %p91;
	mul.f64 	%fd330, %fd329, %fd29;
	atom.global.add.f64 	%fd331, [%rd68+24], %fd330;
	neg.f64 	%fd332, %fd330;
	atom.global.add.f64 	%fd333, [%rd70+24], %fd332;
	ld.global.f64 	%fd334, [%rd68+32];
	ld.global.f64 	%fd335, [%rd70+32];
	sub.f64 	%fd336, %fd334, %fd335;
	mul.f64 	%fd337, %fd633, %fd336;
	setp.lt.f64 	%p93, %fd337, 0dC010000000000000;
	setp.gt.f64 	%p94, %fd337, 0d4010000000000000;
	selp.f64 	%fd338, 0d4010000000000000, %fd337, %p94;
	selp.f64 	%fd339, 0dC010000000000000, %fd338, %p93;
	mul.f64 	%fd340, %fd339, %fd29;
	atom.global.add.f64 	%fd341, [%rd68+32], %fd340;
	neg.f64 	%fd342, %fd340;
	atom.global.add.f64 	%fd343, [%rd70+32], %fd342;
	ld.global.f64 	%fd344, [%rd68+40];
	ld.global.f64 	%fd345, [%rd70+40];
	sub.f64 	%fd346, %fd344, %fd345;
	mul.f64 	%fd347, %fd633, %fd346;
	setp.lt.f64 	%p95, %fd347, 0dC010000000000000;
	setp.gt.f64 	%p96, %fd347, 0d4010000000000000;
	selp.f64 	%fd348, 0d4010000000000000, %fd347, %p96;
	selp.f64 	%fd349, 0dC010000000000000, %fd348, %p95;
	mul.f64 	%fd350, %fd349, %fd29;
	atom.global.add.f64 	%fd351, [%rd68+40], %fd350;
	neg.f64 	%fd352, %fd350;
	atom.global.add.f64 	%fd353, [%rd70+40], %fd352;
	ld.global.f64 	%fd354, [%rd68+48];
	ld.global.f64 	%fd355, [%rd70+48];
	sub.f64 	%fd356, %fd354, %fd355;
	mul.f64 	%fd357, %fd633, %fd356;
	setp.lt.f64 	%p97, %fd357, 0dC010000000000000;
	setp.gt.f64 	%p98, %fd357, 0d4010000000000000;
	selp.f64 	%fd358, 0d4010000000000000, %fd357, %p98;
	selp.f64 	%fd359, 0dC010000000000000, %fd358, %p97;
	mul.f64 	%fd360, %fd359, %fd29;
	atom.global.add.f64 	%fd361, [%rd68+48], %fd360;
	neg.f64 	%fd362, %fd360;
	atom.global.add.f64 	%fd363, [%rd70+48], %fd362;
	ld.global.f64 	%fd364, [%rd68+56];
	ld.global.f64 	%fd365, [%rd70+56];
	sub.f64 	%fd366, %fd364, %fd365;
	mul.f64 	%fd367, %fd633, %fd366;
	setp.lt.f64 	%p99, %fd367, 0dC010000000000000;
	setp.gt.f64 	%p100, %fd367, 0d4010000000000000;
	selp.f64 	%fd368, 0d4010000000000000, %fd367, %p100;
	selp.f64 	%fd369, 0dC010000000000000, %fd368, %p99;
	mul.f64 	%fd370, %fd369, %fd29;
	atom.global.add.f64 	%fd371, [%rd68+56], %fd370;
	neg.f64 	%fd372, %fd370;
	atom.global.add.f64 	%fd373, [%rd70+56], %fd372;
	add.s32 	%r202, %r202, 8;
	setp.ne.s32 	%p101, %r202, %r204;
	@%p101 bra 	$L__BB2_34;
$L__BB2_35:
	setp.eq.s32 	%p102, %r21, 0;
	@%p102 bra 	$L__BB2_54;
	and.b32  	%r26, %r79, 3;
	setp.lt.u32 	%p103, %r21, 4;
	@%p103 bra 	$L__BB2_38;
	add.s32 	%r144, %r204, %r19;
	mul.wide.s32 	%rd71, %r144, 8;
	add.s64 	%rd72, %rd1, %rd71;
	ld.global.f64 	%fd374, [%rd72];
	add.s32 	%r145, %r204, %r20;
	mul.wide.s32 	%rd73, %r145, 8;
	add.s64 	%rd74, %rd1, %rd73;
	ld.global.f64 	%fd375, [%rd74];
	sub.f64 	%fd376, %fd374, %fd375;
	mul.f64 	%fd377, %fd633, %fd376;
	setp.lt.f64 	%p104, %fd377, 0dC010000000000000;
	setp.gt.f64 	%p105, %fd377, 0d4010000000000000;
	selp.f64 	%fd378, 0d4010000000000000, %fd377, %p105;
	selp.f64 	%fd379, 0dC010000000000000, %fd378, %p104;
	mul.f64 	%fd380, %fd379, %fd29;
	atom.global.add.f64 	%fd381, [%rd72], %fd380;
	neg.f64 	%fd382, %fd380;
	atom.global.add.f64 	%fd383, [%rd74], %fd382;
	ld.global.f64 	%fd384, [%rd72+8];
	ld.global.f64 	%fd385, [%rd74+8];
	sub.f64 	%fd386, %fd384, %fd385;
	mul.f64 	%fd387, %fd633, %fd386;
	setp.lt.f64 	%p106, %fd387, 0dC010000000000000;
	setp.gt.f64 	%p107, %fd387, 0d4010000000000000;
	selp.f64 	%fd388, 0d4010000000000000, %fd387, %p107;
	selp.f64 	%fd389, 0dC010000000000000, %fd388, %p106;
	mul.f64 	%fd390, %fd389, %fd29;
	atom.global.add.f64 	%fd391, [%rd72+8], %fd390;
	neg.f64 	%fd392, %fd390;
	atom.global.add.f64 	%fd393, [%rd74+8], %fd392;
	ld.global.f64 	%fd394, [%rd72+16];
	ld.global.f64 	%fd395, [%rd74+16];
	sub.f64 	%fd396, %fd394, %fd395;
	mul.f64 	%fd397, %fd633, %fd396;
	setp.lt.f64 	%p108, %fd397, 0dC010000000000000;
	setp.gt.f64 	%p109, %fd397, 0d4010000000000000;
	selp.f64 	%fd398, 0d4010000000000000, %fd397, %p109;
	selp.f64 	%fd399, 0dC010000000000000, %fd398, %p108;
	mul.f64 	%fd400, %fd399, %fd29;
	atom.global.add.f64 	%fd401, [%rd72+16], %fd400;
	neg.f64 	%fd402, %fd400;
	atom.global.add.f64 	%fd403, [%rd74+16], %fd402;
	ld.global.f64 	%fd404, [%rd72+24];
	ld.global.f64 	%fd405, [%rd74+24];
	sub.f64 	%fd406, %fd404, %fd405;
	mul.f64 	%fd407, %fd633, %fd406;
	setp.lt.f64 	%p110, %fd407, 0dC010000000000000;
	setp.gt.f64 	%p111, %fd407, 0d4010000000000000;
	selp.f64 	%fd408, 0d4010000000000000, %fd407, %p111;
	selp.f64 	%fd409, 0dC010000000000000, %fd408, %p110;
	mul.f64 	%fd410, %fd409, %fd29;
	atom.global.add.f64 	%fd411, [%rd72+24], %fd410;
	neg.f64 	%fd412, %fd410;
	atom.global.add.f64 	%fd413, [%rd74+24], %fd412;
	add.s32 	%r204, %r204, 4;
$L__BB2_38:
	setp.eq.s32 	%p112, %r26, 0;
	@%p112 bra 	$L__BB2_54;
	setp.eq.s32 	%p113, %r26, 1;
	@%p113 bra 	$L__BB2_41;
	add.s32 	%r146, %r204, %r19;
	mul.wide.s32 	%rd75, %r146, 8;
	add.s64 	%rd76, %rd1, %rd75;
	ld.global.f64 	%fd414, [%rd76];
	add.s32 	%r147, %r204, %r20;
	mul.wide.s32 	%rd77, %r147, 8;
	add.s64 	%rd78, %rd1, %rd77;
	ld.global.f64 	%fd415, [%rd78];
	sub.f64 	%fd416, %fd414, %fd415;
	mul.f64 	%fd417, %fd633, %fd416;
	setp.lt.f64 	%p114, %fd417, 0dC010000000000000;
	setp.gt.f64 	%p115, %fd417, 0d4010000000000000;
	selp.f64 	%fd418, 0d4010000000000000, %fd417, %p115;
	selp.f64 	%fd419, 0dC010000000000000, %fd418, %p114;
	mul.f64 	%fd420, %fd419, %fd29;
	atom.global.add.f64 	%fd421, [%rd76], %fd420;
	neg.f64 	%fd422, %fd420;
	atom.global.add.f64 	%fd423, [%rd78], %fd422;
	ld.global.f64 	%fd424, [%rd76+8];
	ld.global.f64 	%fd425, [%rd78+8];
	sub.f64 	%fd426, %fd424, %fd425;
	mul.f64 	%fd427, %fd633, %fd426;
	setp.lt.f64 	%p116, %fd427, 0dC010000000000000;
	setp.gt.f64 	%p117, %fd427, 0d4010000000000000;
	selp.f64 	%fd428, 0d4010000000000000, %fd427, %p117;
	selp.f64 	%fd429, 0dC010000000000000, %fd428, %p116;
	mul.f64 	%fd430, %fd429, %fd29;
	atom.global.add.f64 	%fd431, [%rd76+8], %fd430;
	neg.f64 	%fd432, %fd430;
	atom.global.add.f64 	%fd433, [%rd78+8], %fd432;
	add.s32 	%r204, %r204, 2;
$L__BB2_41:
	and.b32  	%r148, %r79, 1;
	setp.eq.b32 	%p118, %r148, 1;
	not.pred 	%p119, %p118;
	@%p119 bra 	$L__BB2_54;
	add.s32 	%r149, %r204, %r19;
	mul.wide.s32 	%rd79, %r149, 8;
	add.s64 	%rd80, %rd1, %rd79;
	ld.global.f64 	%fd434, [%rd80];
	add.s32 	%r150, %r204, %r20;
	mul.wide.s32 	%rd81, %r150, 8;
	add.s64 	%rd82, %rd1, %rd81;
	ld.global.f64 	%fd435, [%rd82];
	sub.f64 	%fd436, %fd434, %fd435;
	mul.f64 	%fd437, %fd633, %fd436;
	setp.lt.f64 	%p120, %fd437, 0dC010000000000000;
	setp.gt.f64 	%p121, %fd437, 0d4010000000000000;
	selp.f64 	%fd438, 0d4010000000000000, %fd437, %p121;
	selp.f64 	%fd439, 0dC010000000000000, %fd438, %p120;
	mul.f64 	%fd440, %fd439, %fd29;
	atom.global.add.f64 	%fd441, [%rd80], %fd440;
	neg.f64 	%fd442, %fd440;
	atom.global.add.f64 	%fd443, [%rd82], %fd442;
	bra.uni 	$L__BB2_54;
$L__BB2_43:
	add.s32 	%r128, %r79, -1;
	and.b32  	%r31, %r79, 7;
	setp.lt.u32 	%p46, %r128, 7;
	mov.b32 	%r208, 0;
	@%p46 bra 	$L__BB2_46;
	and.b32  	%r208, %r79, 2147483640;
	mov.b32 	%r206, 0;
$L__BB2_45:
	.pragma "nounroll";
	add.s32 	%r130, %r206, %r19;
	mul.wide.s32 	%rd51, %r130, 8;
	add.s64 	%rd52, %rd1, %rd51;
	ld.global.f64 	%fd174, [%rd52];
	add.s32 	%r131, %r206, %r20;
	mul.wide.s32 	%rd53, %r131, 8;
	add.s64 	%rd54, %rd1, %rd53;
	ld.global.f64 	%fd175, [%rd54];
	sub.f64 	%fd176, %fd174, %fd175;
	mul.f64 	%fd177, %fd633, %fd176;
	setp.lt.f64 	%p47, %fd177, 0dC010000000000000;
	setp.gt.f64 	%p48, %fd177, 0d4010000000000000;
	selp.f64 	%fd178, 0d4010000000000000, %fd177, %p48;
	selp.f64 	%fd179, 0dC010000000000000, %fd178, %p47;
	mul.f64 	%fd180, %fd179, %fd29;
	atom.global.add.f64 	%fd181, [%rd52], %fd180;
	ld.global.f64 	%fd182, [%rd52+8];
	ld.global.f64 	%fd183, [%rd54+8];
	sub.f64 	%fd184, %fd182, %fd183;
	mul.f64 	%fd185, %fd633, %fd184;
	setp.lt.f64 	%p49, %fd185, 0dC010000000000000;
	setp.gt.f64 	%p50, %fd185, 0d4010000000000000;
	selp.f64 	%fd186, 0d4010000000000000, %fd185, %p50;
	selp.f64 	%fd187, 0dC010000000000000, %fd186, %p49;
	mul.f64 	%fd188, %fd187, %fd29;
	atom.global.add.f64 	%fd189, [%rd52+8], %fd188;
	ld.global.f64 	%fd190, [%rd52+16];
	ld.global.f64 	%fd191, [%rd54+16];
	sub.f64 	%fd192, %fd190, %fd191;
	mul.f64 	%fd193, %fd633, %fd192;
	setp.lt.f64 	%p51, %fd193, 0dC010000000000000;
	setp.gt.f64 	%p52, %fd193, 0d4010000000000000;
	selp.f64 	%fd194, 0d4010000000000000, %fd193, %p52;
	selp.f64 	%fd195, 0dC010000000000000, %fd194, %p51;
	mul.f64 	%fd196, %fd195, %fd29;
	atom.global.add.f64 	%fd197, [%rd52+16], %fd196;
	ld.global.f64 	%fd198, [%rd52+24];
	ld.global.f64 	%fd199, [%rd54+24];
	sub.f64 	%fd200, %fd198, %fd199;
	mul.f64 	%fd201, %fd633, %fd200;
	setp.lt.f64 	%p53, %fd201, 0dC010000000000000;
	setp.gt.f64 	%p54, %fd201, 0d4010000000000000;
	selp.f64 	%fd202, 0d4010000000000000, %fd201, %p54;
	selp.f64 	%fd203, 0dC010000000000000, %fd202, %p53;
	mul.f64 	%fd204, %fd203, %fd29;
	atom.global.add.f64 	%fd205, [%rd52+24], %fd204;
	ld.global.f64 	%fd206, [%rd52+32];
	ld.global.f64 	%fd207, [%rd54+32];
	sub.f64 	%fd208, %fd206, %fd207;
	mul.f64 	%fd209, %fd633, %fd208;
	setp.lt.f64 	%p55, %fd209, 0dC010000000000000;
	setp.gt.f64 	%p56, %fd209, 0d4010000000000000;
	selp.f64 	%fd210, 0d4010000000000000, %fd209, %p56;
	selp.f64 	%fd211, 0dC010000000000000, %fd210, %p55;
	mul.f64 	%fd212, %fd211, %fd29;
	atom.global.add.f64 	%fd213, [%rd52+32], %fd212;
	ld.global.f64 	%fd214, [%rd52+40];
	ld.global.f64 	%fd215, [%rd54+40];
	sub.f64 	%fd216, %fd214, %fd215;
	mul.f64 	%fd217, %fd633, %fd216;
	setp.lt.f64 	%p57, %fd217, 0dC010000000000000;
	setp.gt.f64 	%p58, %fd217, 0d4010000000000000;
	selp.f64 	%fd218, 0d4010000000000000, %fd217, %p58;
	selp.f64 	%fd219, 0dC010000000000000, %fd218, %p57;
	mul.f64 	%fd220, %fd219, %fd29;
	atom.global.add.f64 	%fd221, [%rd52+40], %fd220;
	ld.global.f64 	%fd222, [%rd52+48];
	ld.global.f64 	%fd223, [%rd54+48];
	sub.f64 	%fd224, %fd222, %fd223;
	mul.f64 	%fd225, %fd633, %fd224;
	setp.lt.f64 	%p59, %fd225, 0dC010000000000000;
	setp.gt.f64 	%p60, %fd225, 0d4010000000000000;
	selp.f64 	%fd226, 0d4010000000000000, %fd225, %p60;
	selp.f64 	%fd227, 0dC010000000000000, %fd226, %p59;
	mul.f64 	%fd228, %fd227, %fd29;
	atom.global.add.f64 	%fd229, [%rd52+48], %fd228;
	ld.global.f64 	%fd230, [%rd52+56];
	ld.global.f64 	%fd231, [%rd54+56];
	sub.f64 	%fd232, %fd230, %fd231;
	mul.f64 	%fd233, %fd633, %fd232;
	setp.lt.f64 	%p61, %fd233, 0dC010000000000000;
	setp.gt.f64 	%p62, %fd233, 0d4010000000000000;
	selp.f64 	%fd234, 0d4010000000000000, %fd233, %p62;
	selp.f64 	%fd235, 0dC010000000000000, %fd234, %p61;
	mul.f64 	%fd236, %fd235, %fd29;
	atom.global.add.f64 	%fd237, [%rd52+56], %fd236;
	add.s32 	%r206, %r206, 8;
	setp.ne.s32 	%p63, %r206, %r208;
	@%p63 bra 	$L__BB2_45;
$L__BB2_46:
	setp.eq.s32 	%p64, %r31, 0;
	@%p64 bra 	$L__BB2_54;
	and.b32  	%r36, %r79, 3;
	setp.lt.u32 	%p65, %r31, 4;
	@%p65 bra 	$L__BB2_49;
	add.s32 	%r132, %r208, %r19;
	mul.wide.s32 	%rd55, %r132, 8;
	add.s64 	%rd56, %rd1, %rd55;
	ld.global.f64 	%fd238, [%rd56];
	add.s32 	%r133, %r208, %r20;
	mul.wide.s32 	%rd57, %r133, 8;
	add.s64 	%rd58, %rd1, %rd57;
	ld.global.f64 	%fd239, [%rd58];
	sub.f64 	%fd240, %fd238, %fd239;
	mul.f64 	%fd241, %fd633, %fd240;
	setp.lt.f64 	%p66, %fd241, 0dC010000000000000;
	setp.gt.f64 	%p67, %fd241, 0d4010000000000000;
	selp.f64 	%fd242, 0d4010000000000000, %fd241, %p67;
	selp.f64 	%fd243, 0dC010000000000000, %fd242, %p66;
	mul.f64 	%fd244, %fd243, %fd29;
	atom.global.add.f64 	%fd245, [%rd56], %fd244;
	ld.global.f64 	%fd246, [%rd56+8];
	ld.global.f64 	%fd247, [%rd58+8];
	sub.f64 	%fd248, %fd246, %fd247;
	mul.f64 	%fd249, %fd633, %fd248;
	setp.lt.f64 	%p68, %fd249, 0dC010000000000000;
	setp.gt.f64 	%p69, %fd249, 0d4010000000000000;
	selp.f64 	%fd250, 0d4010000000000000, %fd249, %p69;
	selp.f64 	%fd251, 0dC010000000000000, %fd250, %p68;
	mul.f64 	%fd252, %fd251, %fd29;
	atom.global.add.f64 	%fd253, [%rd56+8], %fd252;
	ld.global.f64 	%fd254, [%rd56+16];
	ld.global.f64 	%fd255, [%rd58+16];
	sub.f64 	%fd256, %fd254, %fd255;
	mul.f64 	%fd257, %fd633, %fd256;
	setp.lt.f64 	%p70, %fd257, 0dC010000000000000;
	setp.gt.f64 	%p71, %fd257, 0d4010000000000000;
	selp.f64 	%fd258, 0d4010000000000000, %fd257, %p71;
	selp.f64 	%fd259, 0dC010000000000000, %fd258, %p70;
	mul.f64 	%fd260, %fd259, %fd29;
	atom.global.add.f64 	%fd261, [%rd56+16], %fd260;
	ld.global.f64 	%fd262, [%rd56+24];
	ld.global.f64 	%fd263, [%rd58+24];
	sub.f64 	%fd264, %fd262, %fd263;
	mul.f64 	%fd265, %fd633, %fd264;
	setp.lt.f64 	%p72, %fd265, 0dC010000000000000;
	setp.gt.f64 	%p73, %fd265, 0d4010000000000000;
	selp.f64 	%fd266, 0d4010000000000000, %fd265, %p73;
	selp.f64 	%fd267, 0dC010000000000000, %fd266, %p72;
	mul.f64 	%fd268, %fd267, %fd29;
	atom.global.add.f64 	%fd269, [%rd56+24], %fd268;
	add.s32 	%r208, %r208, 4;
$L__BB2_49:
	setp.eq.s32 	%p74, %r36, 0;
	@%p74 bra 	$L__BB2_54;
	setp.eq.s32 	%p75, %r36, 1;
	@%p75 bra 	$L__BB2_52;
	add.s32 	%r134, %r208, %r19;
	mul.wide.s32 	%rd59, %r134, 8;
	add.s64 	%rd60, %rd1, %rd59;
	ld.global.f64 	%fd270, [%rd60];
	add.s32 	%r135, %r208, %r20;
	mul.wide.s32 	%rd61, %r135, 8;
	add.s64 	%rd62, %rd1, %rd61;
	ld.global.f64 	%fd271, [%rd62];
	sub.f64 	%fd272, %fd270, %fd271;
	mul.f64 	%fd273, %fd633, %fd272;
	setp.lt.f64 	%p76, %fd273, 0dC010000000000000;
	setp.gt.f64 	%p77, %fd273, 0d4010000000000000;
	selp.f64 	%fd274, 0d4010000000000000, %fd273, %p77;
	selp.f64 	%fd275, 0dC010000000000000, %fd274, %p76;
	mul.f64 	%fd276, %fd275, %fd29;
	atom.global.add.f64 	%fd277, [%rd60], %fd276;
	ld.global.f64 	%fd278, [%rd60+8];
	ld.global.f64 	%fd279, [%rd62+8];
	sub.f64 	%fd280, %fd278, %fd279;
	mul.f64 	%fd281, %fd633, %fd280;
	setp.lt.f64 	%p78, %fd281, 0dC010000000000000;
	setp.gt.f64 	%p79, %fd281, 0d4010000000000000;
	selp.f64 	%fd282, 0d4010000000000000, %fd281, %p79;
	selp.f64 	%fd283, 0dC010000000000000, %fd282, %p78;
	mul.f64 	%fd284, %fd283, %fd29;
	atom.global.add.f64 	%fd285, [%rd60+8], %fd284;
	add.s32 	%r208, %r208, 2;
$L__BB2_52:
	and.b32  	%r136, %r79, 1;
	setp.eq.b32 	%p80, %r136, 1;
	not.pred 	%p81, %p80;
	@%p81 bra 	$L__BB2_54;
	add.s32 	%r137, %r208, %r19;
	mul.wide.s32 	%rd63, %r137, 8;
	add.s64 	%rd64, %rd1, %rd63;
	ld.global.f64 	%fd286, [%rd64];
	add.s32 	%r138, %r208, %r20;
	mul.wide.s32 	%rd65, %r138, 8;
	add.s64 	%rd66, %rd1, %rd65;
	ld.global.f64 	%fd287, [%rd66];
	sub.f64 	%fd288, %fd286, %fd287;
	mul.f64 	%fd289, %fd633, %fd288;
	setp.lt.f64 	%p82, %fd289, 0dC010000000000000;
	setp.gt.f64 	%p83, %fd289, 0d4010000000000000;
	selp.f64 	%fd290, 0d4010000000000000, %fd289, %p83;
	selp.f64 	%fd291, 0dC010000000000000, %fd290, %p82;
	mul.f64 	%fd292, %fd291, %fd29;
	atom.global.add.f64 	%fd293, [%rd64], %fd292;
$L__BB2_54:
	ld.param.u64 	%rd133, [_Z9SGDEnginePdPiS0_fiiffiPfS1_S1_S1_iiP17curandStateXORWOW_param_11];
	ld.param.u64 	%rd132, [_Z9SGDEnginePdPiS0_fiiffiPfS1_S1_S1_iiP17curandStateXORWOW_param_9];
	cvta.to.global.u64 	%rd83, %rd132;
	mul.wide.s32 	%rd84, %r1, 4;
	add.s64 	%rd85, %rd83, %rd84;
	ld.global.f32 	%f13, [%rd85];
	ld.global.f32 	%f14, [%rd2];
	add.f32 	%f15, %f13, %f14;
	st.global.f32 	[%rd2], %f15;
	cvta.to.global.u64 	%rd86, %rd19;
	add.s64 	%rd3, %rd86, %rd84;
	ld.global.f32 	%f23, [%rd3];
	sub.f32 	%f16, %f1, %f23;
	cvta.to.global.u64 	%rd87, %rd133;
	add.s64 	%rd4, %rd87, %rd84;
	ld.global.f32 	%f24, [%rd4];
	div.rn.f32 	%f17, %f16, %f24;
	cvt.rzi.s32.f32 	%r41, %f17;
	setp.lt.s32 	%p122, %r41, 1;
	@%p122 bra 	$L__BB2_122;
	cvta.to.global.u64 	%rd88, %rd20;
	mul.wide.s32 	%rd89, %r1, 48;
	add.s64 	%rd5, %rd88, %rd89;
	cvt.rn.f32.s32 	%f4, %r78;
	mul.lo.s32 	%r42, %r2, %r79;
	cvt.f64.f32 	%fd30, %f11;
	add.f64 	%fd31, %fd30, %fd30;
	cvt.f64.f32 	%fd32, %f10;
	{
	.reg .b32 %temp; 
	mov.b64 	{%temp, %r43}, %fd30;
	}
	shr.u32 	%r152, %r43, 20;
	and.b32  	%r153, %r152, 2047;
	add.s32 	%r154, %r153, -1012;
	mov.b64 	%rd90, %fd30;
	shl.b64 	%rd6, %rd90, %r154;
	cvt.rzi.f64.f64 	%fd33, %fd30;
	abs.f64 	%fd34, %fd30;
	setp.lt.s32 	%p123, %r43, 0;
	selp.b32 	%r44, 0, 2146435072, %p123;
	and.b32  	%r45, %r43, 2147483647;
	or.b32  	%r46, %r44, -2147483648;
	cvt.f64.f32 	%fd35, %f9;
	mul.f64 	%fd36, %fd35, 0d4010000000000000;
	add.s32 	%r47, %r79, -1;
	and.b32  	%r48, %r79, 7;
	add.s32 	%r49, %r48, -1;
	and.b32  	%r50, %r79, 3;
	add.s32 	%r51, %r50, -1;
	and.b32  	%r52, %r79, 2147483640;
	and.b32  	%r53, %r79, 1;
	neg.s32 	%r54, %r52;
	add.s64 	%rd7, %rd1, 32;
	mov.b32 	%r210, 0;
$L__BB2_56:
	ld.global.v2.u32 	{%r155, %r156}, [%rd5];
	shr.u32 	%r157, %r156, 2;
	xor.b32  	%r158, %r157, %r156;
	ld.global.v2.u32 	{%r159, %r160}, [%rd5+8];
	ld.global.v2.u32 	{%r161, %r162}, [%rd5+16];
	st.global.v2.u32 	[%rd5+8], {%r160, %r161};
	shl.b32 	%r163, %r162, 4;
	shl.b32 	%r164, %r158, 1;
	xor.b32  	%r165, %r164, %r163;
	xor.b32  	%r166, %r165, %r158;
	xor.b32  	%r167, %r166, %r162;
	st.global.v2.u32 	[%rd5+16], {%r162, %r167};
	add.s32 	%r168, %r155, 362437;
	st.global.v2.u32 	[%rd5], {%r168, %r159};
	add.s32 	%r169, %r167, %r168;
	cvt.rn.f32.u32 	%f18, %r169;
	fma.rn.f32 	%f19, %f18, 0f2F800000, 0f2F000000;
	mul.f32 	%f20, %f19, %f4;
	cvt.rzi.s32.f32 	%r56, %f20;
	setp.eq.s32 	%p124, %r56, %r2;
	@%p124 bra 	$L__BB2_120;
	setp.lt.s32 	%p125, %r79, 1;
	mov.f64 	%fd641, 0d0000000000000000;
	@%p125 bra 	$L__BB2_69;
	setp.lt.u32 	%p126, %r47, 7;
	mul.lo.s32 	%r57, %r56, %r79;
	mov.f64 	%fd641, 0d0000000000000000;
	mov.b32 	%r215, 0;
	@%p126 bra 	$L__BB2_61;
	mov.f64 	%fd641, 0d0000000000000000;
	mov.u32 	%r211, %r57;
	mov.u32 	%r212, %r42;
	mov.u32 	%r213, %r54;
$L__BB2_60:
	.pragma "nounroll";
	mul.wide.s32 	%rd91, %r212, 8;
	add.s64 	%rd92, %rd7, %rd91;
	mul.wide.s32 	%rd93, %r211, 8;
	add.s64 	%rd94, %rd7, %rd93;
	ld.global.f64 	%fd448, [%rd92+-32];
	ld.global.f64 	%fd449, [%rd94+-32];
	sub.f64 	%fd450, %fd448, %fd449;
	fma.rn.f64 	%fd451, %fd450, %fd450, %fd641;
	ld.global.f64 	%fd452, [%rd92+-24];
	ld.global.f64 	%fd453, [%rd94+-24];
	sub.f64 	%fd454, %fd452, %fd453;
	fma.rn.f64 	%fd455, %fd454, %fd454, %fd451;
	ld.global.f64 	%fd456, [%rd92+-16];
	ld.global.f64 	%fd457, [%rd94+-16];
	sub.f64 	%fd458, %fd456, %fd457;
	fma.rn.f64 	%fd459, %fd458, %fd458, %fd455;
	ld.global.f64 	%fd460, [%rd92+-8];
	ld.global.f64 	%fd461, [%rd94+-8];
	sub.f64 	%fd462, %fd460, %fd461;
	fma.rn.f64 	%fd463, %fd462, %fd462, %fd459;
	ld.global.f64 	%fd464, [%rd92];
	ld.global.f64 	%fd465, [%rd94];
	sub.f64 	%fd466, %fd464, %fd465;
	fma.rn.f64 	%fd467, %fd466, %fd466, %fd463;
	ld.global.f64 	%fd468, [%rd92+8];
	ld.global.f64 	%fd469, [%rd94+8];
	sub.f64 	%fd470, %fd468, %fd469;
	fma.rn.f64 	%fd471, %fd470, %fd470, %fd467;
	ld.global.f64 	%fd472, [%rd92+16];
	ld.global.f64 	%fd473, [%rd94+16];
	sub.f64 	%fd474, %fd472, %fd473;
	fma.rn.f64 	%fd475, %fd474, %fd474, %fd471;
	ld.global.f64 	%fd476, [%rd92+24];
	ld.global.f64 	%fd477, [%rd94+24];
	sub.f64 	%fd478, %fd476, %fd477;
	fma.rn.f64 	%fd641, %fd478, %fd478, %fd475;
	add.s32 	%r213, %r213, 8;
	add.s32 	%r212, %r212, 8;
	add.s32 	%r211, %r211, 8;
	setp.ne.s32 	%p127, %r213, 0;
	mov.u32 	%r215, %r52;
	@%p127 bra 	$L__BB2_60;
$L__BB2_61:
	setp.eq.s32 	%p128, %r48, 0;
	@%p128 bra 	$L__BB2_69;
	setp.lt.u32 	%p129, %r49, 3;
	@%p129 bra 	$L__BB2_64;
	add.s32 	%r171, %r215, %r42;
	mul.wide.s32 	%rd95, %r171, 8;
	add.s64 	%rd96, %rd1, %rd95;
	ld.global.f64 	%fd480, [%rd96];
	add.s32 	%r172, %r215, %r57;
	mul.wide.s32 	%rd97, %r172, 8;
	add.s64 	%rd98, %rd1, %rd97;
	ld.global.f64 	%fd481, [%rd98];
	sub.f64 	%fd482, %fd480, %fd481;
	fma.rn.f64 	%fd483, %fd482, %fd482, %fd641;
	ld.global.f64 	%fd484, [%rd96+8];
	ld.global.f64 	%fd485, [%rd98+8];
	sub.f64 	%fd486, %fd484, %fd485;
	fma.rn.f64 	%fd487, %fd486, %fd486, %fd483;
	ld.global.f64 	%fd488, [%rd96+16];
	ld.global.f64 	%fd489, [%rd98+16];
	sub.f64 	%fd490, %fd488, %fd489;
	fma.rn.f64 	%fd491, %fd490, %fd490, %fd487;
	ld.global.f64 	%fd492, [%rd96+24];
	ld.global.f64 	%fd493, [%rd98+24];
	sub.f64 	%fd494, %fd492, %fd493;
	fma.rn.f64 	%fd641, %fd494, %fd494, %fd491;
	add.s32 	%r215, %r215, 4;
$L__BB2_64:
	setp.eq.s32 	%p130, %r50, 0;
	@%p130 bra 	$L__BB2_69;
	setp.eq.s32 	%p131, %r51, 0;
	@%p131 bra 	$L__BB2_67;
	add.s32 	%r173, %r215, %r42;
	mul.wide.s32 	%rd99, %r173, 8;
	add.s64 	%rd100, %rd1, %rd99;
	ld.global.f64 	%fd496, [%rd100];
	add.s32 	%r174, %r215, %r57;
	mul.wide.s32 	%rd101, %r174, 8;
	add.s64 	%rd102, %rd1, %rd101;
	ld.global.f64 	%fd497, [%rd102];
	sub.f64 	%fd498, %fd496, %fd497;
	fma.rn.f64 	%fd499, %fd498, %fd498, %fd641;
	ld.global.f64 	%fd500, [%rd100+8];
	ld.global.f64 	%fd501, [%rd102+8];
	sub.f64 	%fd502, %fd500, %fd501;
	fma.rn.f64 	%fd641, %fd502, %fd502, %fd499;
	add.s32 	%r215, %r215, 2;
$L__BB2_67:
	setp.eq.s32 	%p132, %r53, 0;
	@%p132 bra 	$L__BB2_69;
	add.s32 	%r175, %r215, %r42;
	mul.wide.s32 	%rd103, %r175, 8;
	add.s64 	%rd104, %rd1, %rd103;
	ld.global.f64 	%fd503, [%rd104];
	add.s32 	%r176, %r215, %r57;
	mul.wide.s32 	%rd105, %r176, 8;
	add.s64 	%rd106, %rd1, %rd105;
	ld.global.f64 	%fd504, [%rd106];
	sub.f64 	%fd505, %fd503, %fd504;
	fma.rn.f64 	%fd641, %fd505, %fd505, %fd641;
$L__BB2_69:
	setp.lt.f64 	%p133, %fd641, 0d3D06849B86A12B9B;
	mov.f64 	%fd643, 0d0000000000000000;
	@%p133 bra 	$L__BB2_78;
	setp.neu.f64 	%p134, %fd33, %fd30;
	setp.eq.s64 	%p135, %rd6, -9223372036854775808;
	{
	.reg .b32 %temp; 
	mov.b64 	{%temp, %r177}, %fd641;
	}
	abs.f64 	%fd49, %fd641;
	{ // callseq 2, 0
	.param .b64 param0;
	st.param.f64 	[param0], %fd49;
	.param .b64 param1;
	st.param.f64 	[param1], %fd30;
	.param .b64 retval0;
	call.uni (retval0), 
	__internal_accurate_pow, 
	(
	param0, 
	param1
	);
	ld.param.f64 	%fd507, [retval0];
	} // callseq 2
	setp.lt.s32 	%p136, %r177, 0;
	and.pred  	%p3, %p136, %p135;
	neg.f64 	%fd509, %fd507;
	selp.f64 	%fd510, %fd509, %fd507, %p3;
	selp.f64 	%fd511, 0dFFF8000000000000, %fd510, %p136;
	selp.f64 	%fd642, %fd511, %fd510, %p134;
	add.f64 	%fd512, %fd641, %fd30;
	{
	.reg .b32 %temp; 
	mov.b64 	{%temp, %r178}, %fd512;
	}
	and.b32  	%r179, %r178, 2146435072;
	setp.ne.s32 	%p137, %r179, 2146435072;
	@%p137 bra 	$L__BB2_77;
	setp.num.f32 	%p138, %f11, %f11;
	setp.num.f64 	%p139, %fd641, %fd641;
	and.pred  	%p140, %p138, %p139;
	@%p140 bra 	$L__BB2_73;
	add.rn.f64 	%fd642, %fd641, %fd30;
	bra.uni 	$L__BB2_77;
$L__BB2_73:
	setp.neu.f64 	%p141, %fd34, 0d7FF0000000000000;
	@%p141 bra 	$L__BB2_75;
	setp.gt.f64 	%p145, %fd49, 0d3FF0000000000000;
	selp.b32 	%r184, 2146435072, 0, %p145;
	xor.b32  	%r185, %r184, 2146435072;
	selp.b32 	%r186, %r185, %r184, %p123;
	mov.b32 	%r187, 0;
	mov.b64 	%fd642, {%r187, %r186};
	bra.uni 	$L__BB2_77;
$L__BB2_75:
	setp.neu.f64 	%p142, %fd49, 0d7FF0000000000000;
	@%p142 bra 	$L__BB2_77;
	setp.ne.s32 	%p143, %r45, 1071644672;
	selp.b32 	%r181, %r46, %r44, %p143;
	selp.b32 	%r182, %r181, %r44, %p3;
	mov.b32 	%r183, 0;
	mov.b64 	%fd642, {%r183, %r182};
$L__BB2_77:
	setp.eq.f32 	%p146, %f11, 0f00000000;
	setp.eq.f64 	%p147, %fd641, 0d3FF0000000000000;
	selp.f64 	%fd513, 0d3FF0000000000000, %fd642, %p147;
	selp.f64 	%fd514, 0d3FF0000000000000, %fd513, %p146;
	fma.rn.f64 	%fd515, %fd514, %fd32, 0d3FF0000000000000;
	add.f64 	%fd516, %fd641, 0d3F50624DD2F1A9FC;
	mul.f64 	%fd517, %fd516, %fd515;
	div.rn.f64 	%fd643, %fd31, %fd517;
$L__BB2_78:
	@%p125 bra 	$L__BB2_120;
	setp.lt.u32 	%p149, %r47, 7;
	mul.lo.s32 	%r69, %r56, %r79;
	mov.b32 	%r219, 0;
	@%p149 bra 	$L__BB2_98;
	mov.b32 	%r217, 0;
$L__BB2_81:
	.pragma "nounroll";
	setp.leu.f64 	%p150, %fd643, 0d0000000000000000;
	add.s32 	%r190, %r217, %r42;
	mul.wide.s32 	%rd107, %r190, 8;
	add.s64 	%rd8, %rd1, %rd107;
	mov.f64 	%fd644, %fd36;
	@%p150 bra 	$L__BB2_83;
	ld.global.f64 	%fd518, [%rd8];
	add.s32 	%r191, %r217, %r69;
	mul.wide.s32 	%rd108, %r191, 8;
	add.s64 	%rd109, %rd1, %rd108;
	ld.global.f64 	%fd519, [%rd109];
	sub.f64 	%fd520, %fd518, %fd519;
	mul.f64 	%fd521, %fd643, %fd520;
	setp.lt.f64 	%p151, %fd521, 0dC010000000000000;
	setp.gt.f64 	%p152, %fd521, 0d4010000000000000;
	selp.f64 	%fd522, 0d4010000000000000, %fd521, %p152;
	selp.f64 	%fd523, 0dC010000000000000, %fd522, %p151;
	mul.f64 	%fd644, %fd523, %fd35;
$L__BB2_83:
	atom.global.add.f64 	%fd524, [%rd8], %fd644;
	cvt.s64.s32 	%rd110, %r69;
	cvt.u64.u32 	%rd111, %r217;
	add.s64 	%rd112, %rd111, %rd110;
	shl.b64 	%rd113, %rd112, 3;
	add.s64 	%rd9, %rd1, %rd113;
	mov.f64 	%fd645, %fd36;
	@%p150 bra 	$L__BB2_85;
	ld.global.f64 	%fd525, [%rd8+8];
	ld.global.f64 	%fd526, [%rd9+8];
	sub.f64 	%fd527, %fd525, %fd526;
	mul.f64 	%fd528, %fd643, %fd527;
	setp.lt.f64 	%p154, %fd528, 0dC010000000000000;
	setp.gt.f64 	%p155, %fd528, 0d4010000000000000;
	selp.f64 	%fd529, 0d4010000000000000, %fd528, %p155;
	selp.f64 	%fd530, 0dC010000000000000, %fd529, %p154;
	mul.f64 	%fd645, %fd530, %fd35;
$L__BB2_85:
	atom.global.add.f64 	%fd531, [%rd8+8], %fd645;
	mov.f64 	%fd646, %fd36;
	@%p150 bra 	$L__BB2_87;
	ld.global.f64 	%fd532, [%rd8+16];
	ld.global.f64 	%fd533, [%rd9+16];
	sub.f64 	%fd534, %fd532, %fd533;
	mul.f64 	%fd535, %fd643, %fd534;
	setp.lt.f64 	%p157, %fd535, 0dC010000000000000;
	setp.gt.f64 	%p158, %fd535, 0d4010000000000000;
	selp.f64 	%fd536, 0d4010000000000000, %fd535, %p158;
	selp.f64 	%fd537, 0dC010000000000000, %fd536, %p157;
	mul.f64 	%fd646, %fd537, %fd35;
$L__BB2_87:
	atom.global.add.f64 	%fd538, [%rd8+16], %fd646;
	mov.f64 	%fd647, %fd36;
	@%p150 bra 	$L__BB2_89;
	ld.global.f64 	%fd539, [%rd8+24];
	ld.global.f64 	%fd540, [%rd9+24];
	sub.f64 	%fd541, %fd539, %fd540;
	mul.f64 	%fd542, %fd643, %fd541;
	setp.lt.f64 	%p160, %fd542, 0dC010000000000000;
	setp.gt.f64 	%p161, %fd542, 0d4010000000000000;
	selp.f64 	%fd543, 0d4010000000000000, %fd542, %p161;
	selp.f64 	%fd544, 0dC010000000000000, %fd543, %p160;
	mul.f64 	%fd647, %fd544, %fd35;
$L__BB2_89:
	atom.global.add.f64 	%fd545, [%rd8+24], %fd647;
	mov.f64 	%fd648, %fd36;
	@%p150 bra 	$L__BB2_91;
	ld.global.f64 	%fd546, [%rd8+32];
	ld.global.f64 	%fd547, [%rd9+32];
	sub.f64 	%fd548, %fd546, %fd547;
	mul.f64 	%fd549, %fd643, %fd548;
	setp.lt.f64 	%p163, %fd549, 0dC010000000000000;
	setp.gt.f64 	%p164, %fd549, 0d4010000000000000;
	selp.f64 	%fd550, 0d4010000000000000, %fd549, %p164;
	selp.f64 	%fd551, 0dC010000000000000, %fd550, %p163;
	mul.f64 	%fd648, %fd551, %fd35;
$L__BB2_91:
	atom.global.add.f64 	%fd552, [%rd8+32], %fd648;
	mov.f64 	%fd649, %fd36;
	@%p150 bra 	$L__BB2_93;
	ld.global.f64 	%fd553, [%rd8+40];
	ld.global.f64 	%fd554, [%rd9+40];
	sub.f64 	%fd555, %fd553, %fd554;
	mul.f64 	%fd556, %fd643, %fd555;
	setp.lt.f64 	%p166, %fd556, 0dC010000000000000;
	setp.gt.f64 	%p167, %fd556, 0d4010000000000000;
	selp.f64 	%fd557, 0d4010000000000000, %fd556, %p167;
	selp.f64 	%fd558, 0dC010000000000000, %fd557, %p166;
	mul.f64 	%fd649, %fd558, %fd35;
$L__BB2_93:
	atom.global.add.f64 	%fd559, [%rd8+40], %fd649;
	mov.f64 	%fd650, %fd36;
	@%p150 bra 	$L__BB2_95;
	ld.global.f64 	%fd560, [%rd8+48];
	ld.global.f64 	%fd561, [%rd9+48];
	sub.f64 	%fd562, %fd560, %fd561;
	mul.f64 	%fd563, %fd643, %fd562;
	setp.lt.f64 	%p169, %fd563, 0dC010000000000000;
	setp.gt.f64 	%p170, %fd563, 0d4010000000000000;
	selp.f64 	%fd564, 0d4010000000000000, %fd563, %p170;
	selp.f64 	%fd565, 0dC010000000000000, %fd564, %p169;
	mul.f64 	%fd650, %fd565, %fd35;
$L__BB2_95:
	atom.global.add.f64 	%fd566, [%rd8+48], %fd650;
	mov.f64 	%fd651, %fd36;
	@%p150 bra 	$L__BB2_97;
	ld.global.f64 	%fd567, [%rd8+56];
	ld.global.f64 	%fd568, [%rd9+56];
	sub.f64 	%fd569, %fd567, %fd568;
	mul.f64 	%fd570, %fd643, %fd569;
	setp.lt.f64 	%p172, %fd570, 0dC010000000000000;
	setp.gt.f64 	%p173, %fd570, 0d4010000000000000;
	selp.f64 	%fd571, 0d4010000000000000, %fd570, %p173;
	selp.f64 	%fd572, 0dC010000000000000, %fd571, %p172;
	mul.f64 	%fd651, %fd572, %fd35;
$L__BB2_97:
	atom.global.add.f64 	%fd573, [%rd8+56], %fd651;
	add.s32 	%r217, %r217, 8;
	setp.ne.s32 	%p174, %r217, %r52;
	mov.u32 	%r219, %r52;
	@%p174 bra 	$L__BB2_81;
$L__BB2_98:
	setp.eq.s32 	%p175, %r48, 0;
	@%p175 bra 	$L__BB2_120;
	setp.lt.u32 	%p176, %r49, 3;
	@%p176 bra 	$L__BB2_109;
	setp.leu.f64 	%p177, %fd643, 0d0000000000000000;
	add.s32 	%r192, %r219, %r42;
	mul.wide.s32 	%rd114, %r192, 8;
	add.s64 	%rd10, %rd1, %rd114;
	mov.f64 	%fd652, %fd36;
	@%p177 bra 	$L__BB2_102;
	ld.global.f64 	%fd574, [%rd10];
	add.s32 	%r193, %r219, %r69;
	mul.wide.s32 	%rd115, %r193, 8;
	add.s64 	%rd116, %rd1, %rd115;
	ld.global.f64 	%fd575, [%rd116];
	sub.f64 	%fd576, %fd574, %fd575;
	mul.f64 	%fd577, %fd643, %fd576;
	setp.lt.f64 	%p178, %fd577, 0dC010000000000000;
	setp.gt.f64 	%p179, %fd577, 0d4010000000000000;
	selp.f64 	%fd578, 0d4010000000000000, %fd577, %p179;
	selp.f64 	%fd579, 0dC010000000000000, %fd578, %p178;
	mul.f64 	%fd652, %fd579, %fd35;
$L__BB2_102:
	atom.global.add.f64 	%fd580, [%rd10], %fd652;
	cvt.s64.s32 	%rd117, %r69;
	cvt.u64.u32 	%rd118, %r219;
	add.s64 	%rd119, %rd118, %rd117;
	shl.b64 	%rd120, %rd119, 3;
	add.s64 	%rd11, %rd1, %rd120;
	mov.f64 	%fd653, %fd36;
	@%p177 bra 	$L__BB2_104;
	ld.global.f64 	%fd581, [%rd10+8];
	ld.global.f64 	%fd582, [%rd11+8];
	sub.f64 	%fd583, %fd581, %fd582;
	mul.f64 	%fd584, %fd643, %fd583;
	setp.lt.f64 	%p181, %fd584, 0dC010000000000000;
	setp.gt.f64 	%p182, %fd584, 0d4010000000000000;
	selp.f64 	%fd585, 0d4010000000000000, %fd584, %p182;
	selp.f64 	%fd586, 0dC010000000000000, %fd585, %p181;
	mul.f64 	%fd653, %fd586, %fd35;
$L__BB2_104:
	atom.global.add.f64 	%fd587, [%rd10+8], %fd653;
	mov.f64 	%fd654, %fd36;
	@%p177 bra 	$L__BB2_106;
	ld.global.f64 	%fd588, [%rd10+16];
	ld.global.f64 	%fd589, [%rd11+16];
	sub.f64 	%fd590, %fd588, %fd589;
	mul.f64 	%fd591, %fd643, %fd590;
	setp.lt.f64 	%p184, %fd591, 0dC010000000000000;
	setp.gt.f64 	%p185, %fd591, 0d4010000000000000;
	selp.f64 	%fd592, 0d4010000000000000, %fd591, %p185;
	selp.f64 	%fd593, 0dC010000000000000, %fd592, %p184;
	mul.f64 	%fd654, %fd593, %fd35;
$L__BB2_106:
	atom.global.add.f64 	%fd594, [%rd10+16], %fd654;
	mov.f64 	%fd655, %fd36;
	@%p177 bra 	$L__BB2_108;
	ld.global.f64 	%fd595, [%rd10+24];
	ld.global.f64 	%fd596, [%rd11+24];
	sub.f64 	%fd597, %fd595, %fd596;
	mul.f64 	%fd598, %fd643, %fd597;
	setp.lt.f64 	%p187, %fd598, 0dC010000000000000;
	setp.gt.f64 	%p188, %fd598, 0d4010000000000000;
	selp.f64 	%fd599, 0d4010000000000000, %fd598, %p188;
	selp.f64 	%fd600, 0dC010000000000000, %fd599, %p187;
	mul.f64 	%fd655, %fd600, %fd35;
$L__BB2_108:
	atom.global.add.f64 	%fd601, [%rd10+24], %fd655;
	add.s32 	%r219, %r219, 4;
$L__BB2_109:
	setp.eq.s32 	%p189, %r50, 0;
	@%p189 bra 	$L__BB2_120;
	setp.eq.s32 	%p190, %r51, 0;
	@%p190 bra 	$L__BB2_116;
	setp.leu.f64 	%p191, %fd643, 0d0000000000000000;
	add.s32 	%r194, %r219, %r42;
	mul.wide.s32 	%rd121, %r194, 8;
	add.s64 	%rd12, %rd1, %rd121;
	mov.f64 	%fd656, %fd36;
	@%p191 bra 	$L__BB2_113;
	ld.global.f64 	%fd602, [%rd12];
	add.s32 	%r195, %r219, %r69;
	mul.wide.s32 	%rd122, %r195, 8;
	add.s64 	%rd123, %rd1, %rd122;
	ld.global.f64 	%fd603, [%rd123];
	sub.f64 	%fd604, %fd602, %fd603;
	mul.f64 	%fd605, %fd643, %fd604;
	setp.lt.f64 	%p192, %fd605, 0dC010000000000000;
	setp.gt.f64 	%p193, %fd605, 0d4010000000000000;
	selp.f64 	%fd606, 0d4010000000000000, %fd605, %p193;
	selp.f64 	%fd607, 0dC010000000000000, %fd606, %p192;
	mul.f64 	%fd656, %fd607, %fd35;
$L__BB2_113:
	atom.global.add.f64 	%fd608, [%rd12], %fd656;
	mov.f64 	%fd657, %fd36;
	@%p191 bra 	$L__BB2_115;
	ld.global.f64 	%fd609, [%rd12+8];
	cvt.s64.s32 	%rd124, %r69;
	cvt.u64.u32 	%rd125, %r219;
	add.s64 	%rd126, %rd125, %rd124;
	shl.b64 	%rd127, %rd126, 3;
	add.s64 	%rd128, %rd1, %rd127;
	ld.global.f64 	%fd610, [%rd128+8];
	sub.f64 	%fd611, %fd609, %fd610;
	mul.f64 	%fd612, %fd643, %fd611;
	setp.lt.f64 	%p195, %fd612, 0dC010000000000000;
	setp.gt.f64 	%p196, %fd612, 0d4010000000000000;
	selp.f64 	%fd613, 0d4010000000000000, %fd612, %p196;
	selp.f64 	%fd614, 0dC010000000000000, %fd613, %p195;
	mul.f64 	%fd657, %fd614, %fd35;
$L__BB2_115:
	atom.global.add.f64 	%fd615, [%rd12+8], %fd657;
	add.s32 	%r219, %r219, 2;
$L__BB2_116:
	setp.eq.s32 	%p197, %r53, 0;
	@%p197 bra 	$L__BB2_120;
	setp.leu.f64 	%p198, %fd643, 0d0000000000000000;
	add.s32 	%r196, %r219, %r42;
	mul.wide.s32 	%rd129, %r196, 8;
	add.s64 	%rd13, %rd1, %rd129;
	mov.f64 	%fd658, %fd36;
	@%p198 bra 	$L__BB2_119;
	ld.global.f64 	%fd616, [%rd13];
	add.s32 	%r197, %r219, %r69;
	mul.wide.s32 	%rd130, %r197, 8;
	add.s64 	%rd131, %rd1, %rd130;
	ld.global.f64 	%fd617, [%rd131];
	sub.f64 	%fd618, %fd616, %fd617;
	mul.f64 	%fd619, %fd643, %fd618;
	setp.lt.f64 	%p199, %fd619, 0dC010000000000000;
	setp.gt.f64 	%p200, %fd619, 0d4010000000000000;
	selp.f64 	%fd620, 0d4010000000000000, %fd619, %p200;
	selp.f64 	%fd621, 0dC010000000000000, %fd620, %p199;
	mul.f64 	%fd658, %fd621, %fd35;
$L__BB2_119:
	atom.global.add.f64 	%fd622, [%rd13], %fd658;
$L__BB2_120:
	add.s32 	%r210, %r210, 1;
	setp.ne.s32 	%p201, %r210, %r41;
	@%p201 bra 	$L__BB2_56;
	ld.global.f32 	%f24, [%rd4];
	ld.global.f32 	%f23, [%rd3];
$L__BB2_122:
	cvt.rn.f32.s32 	%f21, %r41;
	fma.rn.f32 	%f22, %f24, %f21, %f23;
	st.global.f32 	[%rd3], %f22;
$L__BB2_123:
	ret;

}
.func  (.param .b64 func_retval0) __internal_accurate_pow(
	.param .b64 __internal_accurate_pow_param_0,
	.param .b64 __internal_accurate_pow_param_1
)
{
	.reg .pred 	%p<8>;
	.reg .b32 	%r<49>;
	.reg .b32 	%f<3>;
	.reg .b64 	%fd<109>;

	ld.param.f64 	%fd10, [__internal_accurate_pow_param_0];
	ld.param.f64 	%fd11, [__internal_accurate_pow_param_1];
	{
	.reg .b32 %temp; 
	mov.b64 	{%temp, %r46}, %fd10;
	}
	{
	.reg .b32 %temp; 
	mov.b64 	{%r45, %temp}, %fd10;
	}
	shr.u32 	%r47, %r46, 20;
	setp.gt.u32 	%p1, %r46, 1048575;
	@%p1 bra 	$L__BB3_2;
	mul.f64 	%fd12, %fd10, 0d4350000000000000;
	{
	.reg .b32 %temp; 
	mov.b64 	{%temp, %r46}, %fd12;
	}
	{
	.reg .b32 %temp; 
	mov.b64 	{%r45, %temp}, %fd12;
	}
	shr.u32 	%r16, %r46, 20;
	add.s32 	%r47, %r16, -54;
$L__BB3_2:
	add.s32 	%r48, %r47, -1023;
	and.b32  	%r17, %r46, -2146435073;
	or.b32  	%r18, %r17, 1072693248;
	mov.b64 	%fd107, {%r45, %r18};
	setp.lt.u32 	%p2, %r18, 1073127583;
	@%p2 bra 	$L__BB3_4;
	{
	.reg .b32 %temp; 
	mov.b64 	{%r19, %temp}, %fd107;
	}
	{
	.reg .b32 %temp; 
	mov.b64 	{%temp, %r20}, %fd107;
	}
	add.s32 	%r21, %r20, -1048576;
	mov.b64 	%fd107, {%r19, %r21};
	add.s32 	%r48, %r47, -1022;
$L__BB3_4:
	add.f64 	%fd13, %fd107, 0dBFF0000000000000;
	add.f64 	%fd14, %fd107, 0d3FF0000000000000;
	rcp.approx.ftz.f64 	%fd15, %fd14;
	neg.f64 	%fd16, %fd14;
	fma.rn.f64 	%fd17, %fd16, %fd15, 0d3FF0000000000000;
	fma.rn.f64 	%fd18, %fd17, %fd17, %fd17;
	fma.rn.f64 	%fd19, %fd18, %fd15, %fd15;
	mul.f64 	%fd20, %fd13, %fd19;
	fma.rn.f64 	%fd21, %fd13, %fd19, %fd20;
	mul.f64 	%fd22, %fd21, %fd21;
	fma.rn.f64 	%fd23, %fd22, 0d3EB0F5FF7D2CAFE2, 0d3ED0F5D241AD3B5A;
	fma.rn.f64 	%fd24, %fd23, %fd22, 0d3EF3B20A75488A3F;
	fma.rn.f64 	%fd25, %fd24, %fd22, 0d3F1745CDE4FAECD5;
	fma.rn.f64 	%fd26, %fd25, %fd22, 0d3F3C71C7258A578B;
	fma.rn.f64 	%fd27, %fd26, %fd22, 0d3F6249249242B910;
	fma.rn.f64 	%fd28, %fd27, %fd22, 0d3F89999999999DFB;
	sub.f64 	%fd29, %fd13, %fd21;
	add.f64 	%fd30, %fd29, %fd29;
	neg.f64 	%fd31, %fd21;
	fma.rn.f64 	%fd32, %fd31, %fd13, %fd30;
	mul.f64 	%fd33, %fd19, %fd32;
	fma.rn.f64 	%fd34, %fd22, %fd28, 0d3FB5555555555555;
	mov.f64 	%fd35, 0d3FB5555555555555;
	sub.f64 	%fd36, %fd35, %fd34;
	fma.rn.f64 	%fd37, %fd22, %fd28, %fd36;
	add.f64 	%fd38, %fd37, 0dBC46A4CB00B9E7B0;
	add.f64 	%fd39, %fd34, %fd38;
	sub.f64 	%fd40, %fd34, %fd39;
	add.f64 	%fd41, %fd38, %fd40;
	mul.rn.f64 	%fd42, %fd21, %fd21;
	neg.f64 	%fd43, %fd42;
	fma.rn.f64 	%fd44, %fd21, %fd21, %fd43;
	{
	.reg .b32 %temp; 
	mov.b64 	{%r22, %temp}, %fd33;
	}
	{
	.reg .b32 %temp; 
	mov.b64 	{%temp, %r23}, %fd33;
	}
	add.s32 	%r24, %r23, 1048576;
	mov.b64 	%fd45, {%r22, %r24};
	fma.rn.f64 	%fd46, %fd21, %fd45, %fd44;
	mul.rn.f64 	%fd47, %fd42, %fd21;
	neg.f64 	%fd48, %fd47;
	fma.rn.f64 	%fd49, %fd42, %fd21, %fd48;
	fma.rn.f64 	%fd50, %fd42, %fd33, %fd49;
	fma.rn.f64 	%fd51, %fd46, %fd21, %fd50;
	mul.rn.f64 	%fd52, %fd39, %fd47;
	neg.f64 	%fd53, %fd52;
	fma.rn.f64 	%fd54, %fd39, %fd47, %fd53;
	fma.rn.f64 	%fd55, %fd39, %fd51, %fd54;
	fma.rn.f64 	%fd56, %fd41, %fd47, %fd55;
	add.f64 	%fd57, %fd52, %fd56;
	sub.f64 	%fd58, %fd52, %fd57;
	add.f64 	%fd59, %fd56, %fd58;
	add.f64 	%fd60, %fd21, %fd57;
	sub.f64 	%fd61, %fd21, %fd60;
	add.f64 	%fd62, %fd57, %fd61;
	add.f64 	%fd63, %fd59, %fd62;
	add.f64 	%fd64, %fd33, %fd63;
	add.f64 	%fd65, %fd60, %fd64;
	sub.f64 	%fd66, %fd60, %fd65;
	add.f64 	%fd67, %fd64, %fd66;
	xor.b32  	%r25, %r48, -2147483648;
	mov.b32 	%r26, 1127219200;
	mov.b64 	%fd68, {%r25, %r26};
	mov.b32 	%r27, -2147483648;
	mov.b64 	%fd69, {%r27, %r26};
	sub.f64 	%fd70, %fd68, %fd69;
	fma.rn.f64 	%fd71, %fd70, 0d3FE62E42FEFA39EF, %fd65;
	fma.rn.f64 	%fd72, %fd70, 0dBFE62E42FEFA39EF, %fd71;
	sub.f64 	%fd73, %fd72, %fd65;
	sub.f64 	%fd74, %fd67, %fd73;
	fma.rn.f64 	%fd75, %fd70, 0d3C7ABC9E3B39803F, %fd74;
	add.f64 	%fd76, %fd71, %fd75;
	sub.f64 	%fd77, %fd71, %fd76;
	add.f64 	%fd78, %fd75, %fd77;
	{
	.reg .b32 %temp; 
	mov.b64 	{%temp, %r28}, %fd11;
	}
	{
	.reg .b32 %temp; 
	mov.b64 	{%r29, %temp}, %fd11;
	}
	shl.b32 	%r30, %r28, 1;
	setp.gt.u32 	%p3, %r30, -33554433;
	and.b32  	%r31, %r28, -15728641;
	selp.b32 	%r32, %r31, %r28, %p3;
	mov.b64 	%fd79, {%r29, %r32};
	mul.rn.f64 	%fd80, %fd76, %fd79;
	neg.f64 	%fd81, %fd80;
	fma.rn.f64 	%fd82, %fd76, %fd79, %fd81;
	fma.rn.f64 	%fd83, %fd78, %fd79, %fd82;
	add.f64 	%fd4, %fd80, %fd83;
	sub.f64 	%fd84, %fd80, %fd4;
	add.f64 	%fd5, %fd83, %fd84;
	fma.rn.f64 	%fd85, %fd4, 0d3FF71547652B82FE, 0d4338000000000000;
	{
	.reg .b32 %temp; 
	mov.b64 	{%r13, %temp}, %fd85;
	}
	mov.f64 	%fd86, 0dC338000000000000;
	add.rn.f64 	%fd87, %fd85, %fd86;
	fma.rn.f64 	%fd88, %fd87, 0dBFE62E42FEFA39EF, %fd4;
	fma.rn.f64 	%fd89, %fd87, 0dBC7ABC9E3B39803F, %fd88;
	fma.rn.f64 	%fd90, %fd89, 0d3E5ADE1569CE2BDF, 0d3E928AF3FCA213EA;
	fma.rn.f64 	%fd91, %fd90, %fd89, 0d3EC71DEE62401315;
	fma.rn.f64 	%fd92, %fd91, %fd89, 0d3EFA01997C89EB71;
	fma.rn.f64 	%fd93, %fd92, %fd89, 0d3F2A01A014761F65;
	fma.rn.f64 	%fd94, %fd93, %fd89, 0d3F56C16C1852B7AF;
	fma.rn.f64 	%fd95, %fd94, %fd89, 0d3F81111111122322;
	fma.rn.f64 	%fd96, %fd95, %fd89, 0d3FA55555555502A1;
	fma.rn.f64 	%fd97, %fd96, %fd89, 0d3FC5555555555511;
	fma.rn.f64 	%fd98, %fd97, %fd89, 0d3FE000000000000B;
	fma.rn.f64 	%fd99, %fd98, %fd89, 0d3FF0000000000000;
	fma.rn.f64 	%fd100, %fd99, %fd89, 0d3FF0000000000000;
	{
	.reg .b32 %temp; 
	mov.b64 	{%r14, %temp}, %fd100;
	}
	{
	.reg .b32 %temp; 
	mov.b64 	{%temp, %r15}, %fd100;
	}
	shl.b32 	%r33, %r13, 20;
	add.s32 	%r34, %r33, %r15;
	mov.b64 	%fd108, {%r14, %r34};
	{
	.reg .b32 %temp; 
	mov.b64 	{%temp, %r35}, %fd4;
	}
	mov.b32 	%f2, %r35;
	abs.f32 	%f1, %f2;
	setp.lt.f32 	%p4, %f1, 0f4086232B;
	@%p4 bra 	$L__BB3_7;
	setp.lt.f64 	%p5, %fd4, 0d0000000000000000;
	add.f64 	%fd101, %fd4, 0d7FF0000000000000;
	selp.f64 	%fd108, 0d0000000000000000, %fd101, %p5;
	setp.geu.f32 	%p6, %f1, 0f40874800;
	@%p6 bra 	$L__BB3_7;
	shr.u32 	%r36, %r13, 31;
	add.s32 	%r37, %r13, %r36;
	shr.s32 	%r38, %r37, 1;
	shl.b32 	%r39, %r38, 20;
	add.s32 	%r40, %r15, %r39;
	mov.b64 	%fd102, {%r14, %r40};
	sub.s32 	%r41, %r13, %r38;
	shl.b32 	%r42, %r41, 20;
	add.s32 	%r43, %r42, 1072693248;
	mov.b32 	%r44, 0;
	mov.b64 	%fd103, {%r44, %r43};
	mul.f64 	%fd108, %fd103, %fd102;
$L__BB3_7:
	abs.f64 	%fd104, %fd108;
	setp.eq.f64 	%p7, %fd104, 0d7FF0000000000000;
	fma.rn.f64 	%fd105, %fd108, %fd5, %fd108;
	selp.f64 	%fd106, %fd108, %fd105, %p7;
	st.param.f64 	[func_retval0], %fd106;
	ret;

}


// ===== COMPILED SASS (sm_100) =====

	.target	sm_100

	.elftype	@"ET_EXEC"


//--------------------- .note.nv.tkinfo           --------------------------
	.section	.note.nv.tkinfo,"",@"SHT_NOTE"
	.sectionflags	@"SHF_NOTE_NV_TKINFO"
	.tkinfo
        /*0018*/ 	.word	0x00000002
        /*0030*/ 	.string	""
        /*0030*/ 	.string	"ptxas"
        /*0030*/ 	.string	"Cuda compilation tools, release 13.0, V13.0.88"
        /*0030*/ 	.string	"Build cuda_13.0.r13.0/compiler.36424714_0"
        /*0030*/ 	.string	"-arch sm_100 -m 64 "



//--------------------- .note.nv.cuinfo           --------------------------
	.section	.note.nv.cuinfo,"",@"SHT_NOTE"
	.sectionflags	@"SHF_NOTE_NV_CUINFO"
        /*0018*/ 	.short	0x0002
        /*001a*/ 	.short	0x0064
        /*001c*/ 	.short	0x0082
	.zero		2


//--------------------- .nv.info                  --------------------------
	.section	.nv.info,"",@"SHT_CUDA_INFO"
	.align	4


	//----- nvinfo : EIATTR_REGCOUNT
	.align		4
        /*0000*/ 	.byte	0x04, 0x2f
        /*0002*/ 	.short	(.L_11 - .L_10)
	.align		4
.L_10:
        /*0004*/ 	.word	index@(_Z12setup_curandP17curandStateXORWOW)
        /*0008*/ 	.word	0x0000001f


	//----- nvinfo : EIATTR_FRAME_SIZE
	.align		4
.L_11:
        /*000c*/ 	.byte	0x04, 0x11
        /*000e*/ 	.short	(.L_13 - .L_12)
	.align		4
.L_12:
        /*0010*/ 	.word	index@(_Z12setup_curandP17curandStateXORWOW)
        /*0014*/ 	.word	0x00000000


	//----- nvinfo : EIATTR_REGCOUNT
	.align		4
.L_13:
        /*0018*/ 	.byte	0x04, 0x2f
        /*001a*/ 	.short	(.L_15 - .L_14)
	.align		4
.L_14:
        /*001c*/ 	.word	index@(_Z16initializeEpochsiPfS_S_S_)
        /*0020*/ 	.word	0x00000010


	//----- nvinfo : EIATTR_FRAME_SIZE
	.align		4
.L_15:
        /*0024*/ 	.byte	0x04, 0x11
        /*0026*/ 	.short	(.L_17 - .L_16)
	.align		4
.L_16:
        /*0028*/ 	.word	index@($__internal_2_$__cuda_sm3x_div_rn_noftz_f32_slowpath)
        /*002c*/ 	.word	0x00000000


	//----- nvinfo : EIATTR_FRAME_SIZE
	.align		4
.L_17:
        /*0030*/ 	.byte	0x04, 0x11
        /*0032*/ 	.short	(.L_19 - .L_18)
	.align		4
.L_18:
        /*0034*/ 	.word	index@(_Z16initializeEpochsiPfS_S_S_)
        /*0038*/ 	.word	0x00000000


	//----- nvinfo : EIATTR_REGCOUNT
	.align		4
.L_19:
        /*003c*/ 	.byte	0x04, 0x2f
        /*003e*/ 	.short	(.L_21 - .L_20)
	.align		4
.L_20:
        /*0040*/ 	.word	index@(_Z9SGDEnginePdPiS0_fiiffiPfS1_S1_S1_iiP17curandStateXORWOW)
        /*0044*/ 	.word	0x00000040


	//----- nvinfo : EIATTR_FRAME_SIZE
	.align		4
.L_21:
        /*0048*/ 	.byte	0x04, 0x11
        /*004a*/ 	.short	(.L_23 - .L_22)
	.align		4
.L_22:
        /*004c*/ 	.word	index@($_Z9SGDEnginePdPiS0_fiiffiPfS1_S1_S1_iiP17curandStateXORWOW$__internal_accurate_pow)
        /*0050*/ 	.word	0x00000000


	//----- nvinfo : EIATTR_FRAME_SIZE
	.align		4
.L_23:
        /*0054*/ 	.byte	0x04, 0x11
        /*0056*/ 	.short	(.L_25 - .L_24)
	.align		4
.L_24:
        /*0058*/ 	.word	index@($__internal_1_$__cuda_sm3x_div_rn_noftz_f32_slowpath)
        /*005c*/ 	.word	0x00000000


	//----- nvinfo : EIATTR_FRAME_SIZE
	.align		4
.L_25:
        /*0060*/ 	.byte	0x04, 0x11
        /*0062*/ 	.short	(.L_27 - .L_26)
	.align		4
.L_26:
        /*0064*/ 	.word	index@($__internal_0_$__cuda_sm20_div_rn_f64_full)
        /*0068*/ 	.word	0x00000000


	//----- nvinfo : EIATTR_FRAME_SIZE
	.align		4
.L_27:
        /*006c*/ 	.byte	0x04, 0x11
        /*006e*/ 	.short	(.L_29 - .L_28)
	.align		4
.L_28:
        /*0070*/ 	.word	index@(_Z9SGDEnginePdPiS0_fiiffiPfS1_S1_S1_iiP17curandStateXORWOW)
        /*0074*/ 	.word	0x00000000


	//----- nvinfo : EIATTR_MIN_STACK_SIZE
	.align		4
.L_29:
        /*0078*/ 	.byte	0x04, 0x12
        /*007a*/ 	.short	(.L_31 - .L_30)
	.align		4
.L_30:
        /*007c*/ 	.word	index@(_Z9SGDEnginePdPiS0_fiiffiPfS1_S1_S1_iiP17curandStateXORWOW)
        /*0080*/ 	.word	0x00000000


	//----- nvinfo : EIATTR_MIN_STACK_SIZE
	.align		4
.L_31:
        /*0084*/ 	.byte	0x04, 0x12
        /*0086*/ 	.short	(.L_33 - .L_32)
	.align		4
.L_32:
        /*0088*/ 	.word	index@(_Z16initializeEpochsiPfS_S_S_)
        /*008c*/ 	.word	0x00000000


	//----- nvinfo : EIATTR_MIN_STACK_SIZE
	.align		4
.L_33:
        /*0090*/ 	.byte	0x04, 0x12
        /*0092*/ 	.short	(.L_35 - .L_34)
	.align		4
.L_34:
        /*0094*/ 	.word	index@(_Z12setup_curandP17curandStateXORWOW)
        /*0098*/ 	.word	0x00000000
.L_35:


//--------------------- .nv.compat                --------------------------
	.section	.nv.compat,"",@"SHT_CUDA_COMPAT_INFO"
	.align	4
        /*0000*/ 	.byte	0x02, 0x09, 0x00, 0x00, 0x02, 0x02, 0x01, 0x00, 0x02, 0x05, 0x05, 0x00, 0x03, 0x07, 0x01, 0x01
        /*0010*/ 	.byte	0x02, 0x03, 0x00, 0x00, 0x02, 0x06, 0x01, 0x00, 0x04, 0x0b, 0x08, 0x00, 0x01, 0x00, 0x00, 0x00
        /*0020*/ 	.byte	0x00, 0x00, 0x00, 0x00


//--------------------- .nv.info._Z9SGDEnginePdPiS0_fiiffiPfS1_S1_S1_iiP17curandStateXORWOW --------------------------
	.section	.nv.info._Z9SGDEnginePdPiS0_fiiffiPfS1_S1_S1_iiP17curandStateXORWOW,"",@"SHT_CUDA_INFO"
	.sectionflags	@""
	.align	4


	//----- nvinfo : EIATTR_CUDA_API_VERSION
	.align		4
        /*0000*/ 	.byte	0x04, 0x37
        /*0002*/ 	.short	(.L_37 - .L_36)
.L_36:
        /*0004*/ 	.word	0x00000082


	//----- nvinfo : EIATTR_KPARAM_INFO
	.align		4
.L_37:
        /*0008*/ 	.byte	0x04, 0x17
        /*000a*/ 	.short	(.L_39 - .L_38)
.L_38:
        /*000c*/ 	.word	0x00000000
        /*0010*/ 	.short	0x000f
        /*0012*/ 	.short	0x0058
        /*0014*/ 	.byte	0x00, 0xf5, 0x21, 0x00


	//----- nvinfo : EIATTR_KPARAM_INFO
	.align		4
.L_39:
        /*0018*/ 	.byte	0x04, 0x17
        /*001a*/ 	.short	(.L_41 - .L_40)
.L_40:
        /*001c*/ 	.word	0x00000000
        /*0020*/ 	.short	0x000e
        /*0022*/ 	.short	0x0054
        /*0024*/ 	.byte	0x00, 0xf0, 0x11, 0x00


	//----- nvinfo : EIATTR_KPARAM_INFO
	.align		4
.L_41:
        /*0028*/ 	.byte	0x04, 0x17
        /*002a*/ 	.short	(.L_43 - .L_42)
.L_42:
        /*002c*/ 	.word	0x00000000
        /*0030*/ 	.short	0x000d
        /*0032*/ 	.short	0x0050
        /*0034*/ 	.byte	0x00, 0xf0, 0x11, 0x00


	//----- nvinfo : EIATTR_KPARAM_INFO
	.align		4
.L_43:
        /*0038*/ 	.byte	0x04, 0x17
        /*003a*/ 	.short	(.L_45 - .L_44)
.L_44:
        /*003c*/ 	.word	0x00000000
        /*0040*/ 	.short	0x000c
        /*0042*/ 	.short	0x0048
        /*0044*/ 	.byte	0x00, 0xf5, 0x21, 0x00


	//----- nvinfo : EIATTR_KPARAM_INFO
	.align		4
.L_45:
        /*0048*/ 	.byte	0x04, 0x17
        /*004a*/ 	.short	(.L_47 - .L_46)
.L_46:
        /*004c*/ 	.word	0x00000000
        /*0050*/ 	.short	0x000b
        /*0052*/ 	.short	0x0040
        /*0054*/ 	.byte	0x00, 0xf5, 0x21, 0x00


	//----- nvinfo : EIATTR_KPARAM_INFO
	.align		4
.L_47:
        /*0058*/ 	.byte	0x04, 0x17
        /*005a*/ 	.short	(.L_49 - .L_48)
.L_48:
        /*005c*/ 	.word	0x00000000
        /*0060*/ 	.short	0x000a
        /*0062*/ 	.short	0x0038
        /*0064*/ 	.byte	0x00, 0xf5, 0x21, 0x00


	//----- nvinfo : EIATTR_KPARAM_INFO
	.align		4
.L_49:
        /*0068*/ 	.byte	0x04, 0x17
        /*006a*/ 	.short	(.L_51 - .L_50)
.L_50:
        /*006c*/ 	.word	0x00000000
        /*0070*/ 	.short	0x0009
        /*0072*/ 	.short	0x0030
        /*0074*/ 	.byte	0x00, 0xf5, 0x21, 0x00


	//----- nvinfo : EIATTR_KPARAM_INFO
	.align		4
.L_51:
        /*0078*/ 	.byte	0x04, 0x17
        /*007a*/ 	.short	(.L_53 - .L_52)
.L_52:
        /*007c*/ 	.word	0x00000000
        /*0080*/ 	.short	0x0008
        /*0082*/ 	.short	0x002c
        /*0084*/ 	.byte	0x00, 0xf0, 0x11, 0x00


	//----- nvinfo : EIATTR_KPARAM_INFO
	.align		4
.L_53:
        /*0088*/ 	.byte	0x04, 0x17
        /*008a*/ 	.short	(.L_55 - .L_54)
.L_54:
        /*008c*/ 	.word	0x00000000
        /*0090*/ 	.short	0x0007
        /*0092*/ 	.short	0x0028
        /*0094*/ 	.byte	0x00, 0xf0, 0x11, 0x00


	//----- nvinfo : EIATTR_KPARAM_INFO
	.align		4
.L_55:
        /*0098*/ 	.byte	0x04, 0x17
        /*009a*/ 	.short	(.L_57 - .L_56)
.L_56:
        /*009c*/ 	.word	0x00000000
        /*00a0*/ 	.short	0x0006
        /*00a2*/ 	.short	0x0024
        /*00a4*/ 	.byte	0x00, 0xf0, 0x11, 0x00


	//----- nvinfo : EIATTR_KPARAM_INFO
	.align		4
.L_57:
        /*00a8*/ 	.byte	0x04, 0x17
        /*00aa*/ 	.short	(.L_59 - .L_58)
.L_58:
        /*00ac*/ 	.word	0x00000000
        /*00b0*/ 	.short	0x0005
        /*00b2*/ 	.short	0x0020
        /*00b4*/ 	.byte	0x00, 0xf0, 0x11, 0x00


	//----- nvinfo : EIATTR_KPARAM_INFO
	.align		4
.L_59:
        /*00b8*/ 	.byte	0x04, 0x17
        /*00ba*/ 	.short	(.L_61 - .L_60)
.L_60:
        /*00bc*/ 	.word	0x00000000
        /*00c0*/ 	.short	0x0004
        /*00c2*/ 	.short	0x001c
        /*00c4*/ 	.byte	0x00, 0xf0, 0x11, 0x00


	//----- nvinfo : EIATTR_KPARAM_INFO
	.align		4
.L_61:
        /*00c8*/ 	.byte	0x04, 0x17
        /*00ca*/ 	.short	(.L_63 - .L_62)
.L_62:
        /*00cc*/ 	.word	0x00000000
        /*00d0*/ 	.short	0x0003
        /*00d2*/ 	.short	0x0018
        /*00d4*/ 	.byte	0x00, 0xf0, 0x11, 0x00


	//----- nvinfo : EIATTR_KPARAM_INFO
	.align		4
.L_63:
        /*00d8*/ 	.byte	0x04, 0x17
        /*00da*/ 	.short	(.L_65 - .L_64)
.L_64:
        /*00dc*/ 	.word	0x00000000
        /*00e0*/ 	.short	0x0002
        /*00e2*/ 	.short	0x0010
        /*00e4*/ 	.byte	0x00, 0xf5, 0x21, 0x00


	//----- nvinfo : EIATTR_KPARAM_INFO
	.align		4
.L_65:
        /*00e8*/ 	.byte	0x04, 0x17
        /*00ea*/ 	.short	(.L_67 - .L_66)
.L_66:
        /*00ec*/ 	.word	0x00000000
        /*00f0*/ 	.short	0x0001
        /*00f2*/ 	.short	0x0008
        /*00f4*/ 	.byte	0x00, 0xf5, 0x21, 0x00


	//----- nvinfo : EIATTR_KPARAM_INFO
	.align		4
.L_67:
        /*00f8*/ 	.byte	0x04, 0x17
        /*00fa*/ 	.short	(.L_69 - .L_68)
.L_68:
        /*00fc*/ 	.word	0x00000000
        /*0100*/ 	.short	0x0000
        /*0102*/ 	.short	0x0000
        /*0104*/ 	.byte	0x00, 0xf5, 0x21, 0x00


	//----- nvinfo : EIATTR_SPARSE_MMA_MASK
	.align		4
.L_69:
        /*0108*/ 	.byte	0x03, 0x50
        /*010a*/ 	.short	0x0000


	//----- nvinfo : EIATTR_MAXREG_COUNT
	.align		4
        /*010c*/ 	.byte	0x03, 0x1b
        /*010e*/ 	.short	0x00ff


	//----- nvinfo : EIATTR_MERCURY_ISA_VERSION
	.align		4
        /*0110*/ 	.byte	0x03, 0x5f
        /*0112*/ 	.short	0x0101


	//----- nvinfo : EIATTR_VRC_CTA_INIT_COUNT
	.align		4
        /*0114*/ 	.byte	0x02, 0x4a
	.zero		1
	.zero		1


	//----- nvinfo : EIATTR_EXIT_INSTR_OFFSETS
	.align		4
        /*0118*/ 	.byte	0x04, 0x1c
        /*011a*/ 	.short	(.L_71 - .L_70)


	//   ....[0]....
.L_70:
        /*011c*/ 	.word	0x00000070


	//   ....[1]....
        /*0120*/ 	.word	0x000000f0


	//   ....[2]....
        /*0124*/ 	.word	0x00005520


	//----- nvinfo : EIATTR_CRS_STACK_SIZE
	.align		4
.L_71:
        /*0128*/ 	.byte	0x04, 0x1e
        /*012a*/ 	.short	(.L_73 - .L_72)
.L_72:
        /*012c*/ 	.word	0x00000000


	//----- nvinfo : EIATTR_CBANK_PARAM_SIZE
	.align		4
.L_73:
        /*0130*/ 	.byte	0x03, 0x19
        /*0132*/ 	.short	0x0060


	//----- nvinfo : EIATTR_PARAM_CBANK
	.align		4
        /*0134*/ 	.byte	0x04, 0x0a
        /*0136*/ 	.short	(.L_75 - .L_74)
	.align		4
.L_74:
        /*0138*/ 	.word	index@(.nv.constant0._Z9SGDEnginePdPiS0_fiiffiPfS1_S1_S1_iiP17curandStateXORWOW)
        /*013c*/ 	.short	0x0380
        /*013e*/ 	.short	0x0060


	//----- nvinfo : EIATTR_SW_WAR
	.align		4
.L_75:
        /*0140*/ 	.byte	0x04, 0x36
        /*0142*/ 	.short	(.L_77 - .L_76)
.L_76:
        /*0144*/ 	.word	0x00000008
.L_77:


//--------------------- .nv.info._Z16initializeEpochsiPfS_S_S_ --------------------------
	.section	.nv.info._Z16initializeEpochsiPfS_S_S_,"",@"SHT_CUDA_INFO"
	.sectionflags	@""
	.align	4


	//----- nvinfo : EIATTR_CUDA_API_VERSION
	.align		4
        /*0000*/ 	.byte	0x04, 0x37
        /*0002*/ 	.short	(.L_79 - .L_78)
.L_78:
        /*0004*/ 	.word	0x00000082


	//----- nvinfo : EIATTR_KPARAM_INFO
	.align		4
.L_79:
        /*0008*/ 	.byte	0x04, 0x17
        /*000a*/ 	.short	(.L_81 - .L_80)
.L_80:
        /*000c*/ 	.word	0x00000000
        /*0010*/ 	.short	0x0004
        /*0012*/ 	.short	0x0020
        /*0014*/ 	.byte	0x00, 0xf5, 0x21, 0x00


	//----- nvinfo : EIATTR_KPARAM_INFO
	.align		4
.L_81:
        /*0018*/ 	.byte	0x04, 0x17
        /*001a*/ 	.short	(.L_83 - .L_82)
.L_82:
        /*001c*/ 	.word	0x00000000
        /*0020*/ 	.short	0x0003
        /*0022*/ 	.short	0x0018
        /*0024*/ 	.byte	0x00, 0xf5, 0x21, 0x00


	//----- nvinfo : EIATTR_KPARAM_INFO
	.align		4
.L_83:
        /*0028*/ 	.byte	0x04, 0x17
        /*002a*/ 	.short	(.L_85 - .L_84)
.L_84:
        /*002c*/ 	.word	0x00000000
        /*0030*/ 	.short	0x0002
        /*0032*/ 	.short	0x0010
        /*0034*/ 	.byte	0x00, 0xf5, 0x21, 0x00


	//----- nvinfo : EIATTR_KPARAM_INFO
	.align		4
.L_85:
        /*0038*/ 	.byte	0x04, 0x17
        /*003a*/ 	.short	(.L_87 - .L_86)
.L_86:
        /*003c*/ 	.word	0x00000000
        /*0040*/ 	.short	0x0001
        /*0042*/ 	.short	0x0008
        /*0044*/ 	.byte	0x00, 0xf5, 0x21, 0x00


	//----- nvinfo : EIATTR_KPARAM_INFO
	.align		4
.L_87:
        /*0048*/ 	.byte	0x04, 0x17
        /*004a*/ 	.short	(.L_89 - .L_88)
.L_88:
        /*004c*/ 	.word	0x00000000
        /*0050*/ 	.short	0x0000
        /*0052*/ 	.short	0x0000
        /*0054*/ 	.byte	0x00, 0xf0, 0x11, 0x00


	//----- nvinfo : EIATTR_SPARSE_MMA_MASK
	.align		4
.L_89:
        /*0058*/ 	.byte	0x03, 0x50
        /*005a*/ 	.short	0x0000


	//----- nvinfo : EIATTR_MAXREG_COUNT
	.align		4
        /*005c*/ 	.byte	0x03, 0x1b
        /*005e*/ 	.short	0x00ff


	//----- nvinfo : EIATTR_MERCURY_ISA_VERSION
	.align		4
        /*0060*/ 	.byte	0x03, 0x5f
        /*0062*/ 	.short	0x0101


	//----- nvinfo : EIATTR_VRC_CTA_INIT_COUNT
	.align		4
        /*0064*/ 	.byte	0x02, 0x4a
	.zero		1
	.zero		1


	//----- nvinfo : EIATTR_EXIT_INSTR_OFFSETS
	.align		4
        /*0068*/ 	.byte	0x04, 0x1c
        /*006a*/ 	.short	(.L_91 - .L_90)


	//   ....[0]....
.L_90:
        /*006c*/ 	.word	0x00000070


	//   ....[1]....
        /*0070*/ 	.word	0x00000240


	//----- nvinfo : EIATTR_CRS_STACK_SIZE
	.align		4
.L_91:
        /*0074*/ 	.byte	0x04, 0x1e
        /*0076*/ 	.short	(.L_93 - .L_92)
.L_92:
        /*0078*/ 	.word	0x00000000


	//----- nvinfo : EIATTR_CBANK_PARAM_SIZE
	.align		4
.L_93:
        /*007c*/ 	.byte	0x03, 0x19
        /*007e*/ 	.short	0x0028


	//----- nvinfo : EIATTR_PARAM_CBANK
	.align		4
        /*0080*/ 	.byte	0x04, 0x0a
        /*0082*/ 	.short	(.L_95 - .L_94)
	.align		4
.L_94:
        /*0084*/ 	.word	index@(.nv.constant0._Z16initializeEpochsiPfS_S_S_)
        /*0088*/ 	.short	0x0380
        /*008a*/ 	.short	0x0028


	//----- nvinfo : EIATTR_SW_WAR
	.align		4
.L_95:
        /*008c*/ 	.byte	0x04, 0x36
        /*008e*/ 	.short	(.L_97 - .L_96)
.L_96:
        /*0090*/ 	.word	0x00000008
.L_97:


//--------------------- .nv.info._Z12setup_curandP17curandStateXORWOW --------------------------
	.section	.nv.info._Z12setup_curandP17curandStateXORWOW,"",@"SHT_CUDA_INFO"
	.sectionflags	@""
	.align	4


	//----- nvinfo : EIATTR_CUDA_API_VERSION
	.align		4
        /*0000*/ 	.byte	0x04, 0x37
        /*0002*/ 	.short	(.L_99 - .L_98)
.L_98:
        /*0004*/ 	.word	0x00000082


	//----- nvinfo : EIATTR_KPARAM_INFO
	.align		4
.L_99:
        /*0008*/ 	.byte	0x04, 0x17
        /*000a*/ 	.short	(.L_101 - .L_100)
.L_100:
        /*000c*/ 	.word	0x00000000
        /*0010*/ 	.short	0x0000
        /*0012*/ 	.short	0x0000
        /*0014*/ 	.byte	0x00, 0xf5, 0x21, 0x00


	//----- nvinfo : EIATTR_SPARSE_MMA_MASK
	.align		4
.L_101:
        /*0018*/ 	.byte	0x03, 0x50
        /*001a*/ 	.short	0x0000


	//----- nvinfo : EIATTR_MAXREG_COUNT
	.align		4
        /*001c*/ 	.byte	0x03, 0x1b
        /*001e*/ 	.short	0x00ff


	//----- nvinfo : EIATTR_MERCURY_ISA_VERSION
	.align		4
        /*0020*/ 	.byte	0x03, 0x5f
        /*0022*/ 	.short	0x0101


	//----- nvinfo : EIATTR_VRC_CTA_INIT_COUNT
	.align		4
        /*0024*/ 	.byte	0x02, 0x4a
	.zero		1
	.zero		1


	//----- nvinfo : EIATTR_EXIT_INSTR_OFFSETS
	.align		4
        /*0028*/ 	.byte	0x04, 0x1c
        /*002a*/ 	.short	(.L_103 - .L_102)


	//   ....[0]....
.L_102:
        /*002c*/ 	.word	0x00000ea0


	//----- nvinfo : EIATTR_CRS_STACK_SIZE
	.align		4
.L_103:
        /*0030*/ 	.byte	0x04, 0x1e
        /*0032*/ 	.short	(.L_105 - .L_104)
.L_104:
        /*0034*/ 	.word	0x00000000


	//----- nvinfo : EIATTR_CBANK_PARAM_SIZE
	.align		4
.L_105:
        /*0038*/ 	.byte	0x03, 0x19
        /*003a*/ 	.short	0x0008


	//----- nvinfo : EIATTR_PARAM_CBANK
	.align		4
        /*003c*/ 	.byte	0x04, 0x0a
        /*003e*/ 	.short	(.L_107 - .L_106)
	.align		4
.L_106:
        /*0040*/ 	.word	index@(.nv.constant0._Z12setup_curandP17curandStateXORWOW)
        /*0044*/ 	.short	0x0380
        /*0046*/ 	.short	0x0008


	//----- nvinfo : EIATTR_SW_WAR
	.align		4
.L_107:
        /*0048*/ 	.byte	0x04, 0x36
        /*004a*/ 	.short	(.L_109 - .L_108)
.L_108:
        /*004c*/ 	.word	0x00000008
.L_109:


//--------------------- .nv.callgraph             --------------------------
	.section	.nv.callgraph,"",@"SHT_CUDA_CALLGRAPH"
	.align	4
	.sectionentsize	8
	.align		4
        /*0000*/ 	.word	0x00000000
	.align		4
        /*0004*/ 	.word	0xffffffff
	.align		4
        /*0008*/ 	.word	0x00000000
	.align		4
        /*000c*/ 	.word	0xfffffffe
	.align		4
        /*0010*/ 	.word	0x00000000
	.align		4
        /*0014*/ 	.word	0xfffffffd
	.align		4
        /*0018*/ 	.word	0x00000000
	.align		4
        /*001c*/ 	.word	0xfffffffc


//--------------------- .nv.constant4             --------------------------
	.section	.nv.constant4,"a",@progbits
	.align	8
	.align		8
.nv.constant4:
        /*0000*/ 	.dword	precalc_xorwow_matrix
	.align		8
        /*0008*/ 	.dword	precalc_xorwow_offset_matrix
	.align		8
        /*0010*/ 	.dword	mrg32k3aM1
	.align		8
        /*0018*/ 	.dword	mrg32k3aM2
	.align		8
        /*0020*/ 	.dword	mrg32k3aM1SubSeq
	.align		8
        /*0028*/ 	.dword	mrg32k3aM2SubSeq
	.align		8
        /*0030*/ 	.dword	mrg32k3aM1Seq
	.align		8
        /*0038*/ 	.dword	mrg32k3aM2Seq


//--------------------- .nv.constant3             --------------------------
	.section	.nv.constant3,"a",@progbits
	.align	8
.nv.constant3:
	.type		__cr_lgamma_table,@object
	.size		__cr_lgamma_table,(negative_sample_rate - __cr_lgamma_table)
__cr_lgamma_table:
        /*0000*/ 	.byte	0x00, 0x00, 0x00, 0x00, 0x00, 0x00, 0x00, 0x00, 0x00, 0x00, 0x00, 0x00, 0x00, 0x00, 0x00, 0x00
        /*0010*/ 	.byte	0xef, 0x39, 0xfa, 0xfe, 0x42, 0x2e, 0xe6, 0x3f, 0x02, 0x20, 0x2a, 0xfa, 0x0b, 0xab, 0xfc, 0x3f
        /*0020*/ 	.byte	0xf9, 0x2c, 0x92, 0x7c, 0xa7, 0x6c, 0x09, 0x40, 0xc9, 0x79, 0x44, 0x3c, 0x64, 0x26, 0x13, 0x40
        /*0030*/ 	.byte	0xca, 0x01, 0xcf, 0x3a, 0x27, 0x51, 0x1a, 0x40, 0x30, 0xcc, 0x2d, 0xf3, 0xe1, 0x0c, 0x21, 0x40
        /*0040*/ 	.byte	0x0d, 0xb7, 0xfc, 0x82, 0x8e, 0x35, 0x25, 0x40
	.type		negative_sample_rate,@object
	.size		negative_sample_rate,(.L_9 - negative_sample_rate)
negative_sample_rate:
        /*0048*/ 	.byte	0x05, 0x00, 0x00, 0x00
.L_9:


//--------------------- .text._Z9SGDEnginePdPiS0_fiiffiPfS1_S1_S1_iiP17curandStateXORWOW --------------------------
	.section	.text._Z9SGDEnginePdPiS0_fiiffiPfS1_S1_S1_iiP17curandStateXORWOW,"ax",@progbits
	.align	128
        .global         _Z9SGDEnginePdPiS0_fiiffiPfS1_S1_S1_iiP17curandStateXORWOW
        .type           _Z9SGDEnginePdPiS0_fiiffiPfS1_S1_S1_iiP17curandStateXORWOW,@function
        .size           _Z9SGDEnginePdPiS0_fiiffiPfS1_S1_S1_iiP17curandStateXORWOW,(.L_x_107 - _Z9SGDEnginePdPiS0_fiiffiPfS1_S1_S1_iiP17curandStateXORWOW)
        .other          _Z9SGDEnginePdPiS0_fiiffiPfS1_S1_S1_iiP17curandStateXORWOW,@"STO_CUDA_ENTRY STV_DEFAULT"
_Z9SGDEnginePdPiS0_fiiffiPfS1_S1_S1_iiP17curandStateXORWOW:
.text._Z9SGDEnginePdPiS0_fiiffiPfS1_S1_S1_iiP17curandStateXORWOW:
[----:B------:R-:W-:Y:S01]  /*0000*/  LDC R1, c[0x0][0x37c] ;  /* 0x0000df00ff017b82 */ /* 0x000fe20000000800 */
[----:B------:R-:W0:Y:S07]  /*0010*/  S2R R3, SR_TID.X ;  /* 0x0000000000037919 */ /* 0x000e2e0000002100 */
[----:B------:R-:W0:Y:S01]  /*0020*/  S2UR UR4, SR_CTAID.X ;  /* 0x00000000000479c3 */ /* 0x000e220000002500 */
[----:B------:R-:W1:Y:S07]  /*0030*/  LDCU UR5, c[0x0][0x3ac] ;  /* 0x00007580ff0577ac */ /* 0x000e6e0008000800 */
[----:B------:R-:W0:Y:S02]  /*0040*/  LDC R22, c[0x0][0x360] ;  /* 0x0000d800ff167b82 */ /* 0x000e240000000800 */
[----:B0-----:R-:W-:-:S05]  /*0050*/  IMAD R22, R22, UR4, R3 ;  /* 0x0000000416167c24 */ /* 0x001fca000f8e0203 */
[----:B-1----:R-:W-:-:S13]  /*0060*/  ISETP.GE.AND P0, PT, R22, UR5, PT ;  /* 0x0000000516007c0c */ /* 0x002fda000bf06270 */
[----:B------:R-:W-:Y:S05]  /*0070*/  @P0 EXIT ;  /* 0x000000000000094d */ /* 0x000fea0003800000 */
[----:B------:R-:W0:Y:S01]  /*0080*/  LDC.64 R6, c[0x0][0x3b8] ;  /* 0x0000ee00ff067b82 */ /* 0x000e220000000a00 */
[----:B------:R-:W1:Y:S01]  /*0090*/  LDCU.64 UR6, c[0x0][0x358] ;  /* 0x00006b00ff0677ac */ /* 0x000e620008000a00 */
[----:B------:R-:W2:Y:S01]  /*00a0*/  LDCU UR4, c[0x0][0x3d0] ;  /* 0x00007a00ff0477ac */ /* 0x000ea20008000800 */
[----:B0-----:R-:W-:-:S05]  /*00b0*/  IMAD.WIDE R6, R22, 0x4, R6 ;  /* 0x0000000416067825 */ /* 0x001fca00078e0206 */
[----:B-1----:R-:W3:Y:S01]  /*00c0*/  LDG.E R3, desc[UR6][R6.64] ;  /* 0x0000000606037981 */ /* 0x002ee2000c1e1900 */
[----:B--2---:R-:W-:-:S04]  /*00d0*/  I2FP.F32.S32 R0, UR4 ;  /* 0x0000000400007c45 */ /* 0x004fc80008201400 */
[----:B---3--:R-:W-:-:S13]  /*00e0*/  FSETP.GTU.AND P0, PT, R3, R0, PT ;  /* 0x000000000300720b */ /* 0x008fda0003f0c000 */
[----:B------:R-:W-:Y:S05]  /*00f0*/  @P0 EXIT ;  /* 0x000000000000094d */ /* 0x000fea0003800000 */
[----:B------:R-:W0:Y:S08]  /*0100*/  LDC.64 R4, c[0x0][0x388] ;  /* 0x0000e200ff047b82 */ /* 0x000e300000000a00 */
[----:B------:R-:W1:Y:S08]  /*0110*/  LDC.64 R8, c[0x0][0x390] ;  /* 0x0000e400ff087b82 */ /* 0x000e700000000a00 */
[----:B------:R-:W2:Y:S01]  /*0120*/  LDC R23, c[0x0][0x3a0] ;  /* 0x0000e800ff177b82 */ /* 0x000ea20000000800 */
[----:B0-----:R-:W-:-:S05]  /*0130*/  IMAD.WIDE R4, R22, 0x4, R4 ;  /* 0x0000000416047825 */ /* 0x001fca00078e0204 */
[----:B------:R0:W5:Y:S01]  /*0140*/  LDG.E R3, desc[UR6][R4.64] ;  /* 0x0000000604037981 */ /* 0x000162000c1e1900 */
[----:B-1----:R-:W-:-:S05]  /*0150*/  IMAD.WIDE R8, R22, 0x4, R8 ;  /* 0x0000000416087825 */ /* 0x002fca00078e0208 */
[----:B------:R0:W5:Y:S01]  /*0160*/  LDG.E R2, desc[UR6][R8.64] ;  /* 0x0000000608027981 */ /* 0x000162000c1e1900 */
[----:B--2---:R-:W-:Y:S02]  /*0170*/  ISETP.GE.AND P0, PT, R23, 0x1, PT ;  /* 0x000000011700780c */ /* 0x004fe40003f06270 */
[----:B------:R-:W-:-:S11]  /*0180*/  CS2R R10, SRZ ;  /* 0x00000000000a7805 */ /* 0x000fd6000001ff00 */
[----:B0-----:R-:W-:Y:S05]  /*0190*/  @!P0 BRA `(.L_x_0) ;  /* 0x00000004009c8947 */ /* 0x001fea0003800000 */
[C---:B------:R-:W-:Y:S01]  /*01a0*/  ISETP.GE.U32.AND P0, PT, R23.reuse, 0x8, PT ;  /* 0x000000081700780c */ /* 0x040fe20003f06070 */
[----:B------:R-:W-:Y:S01]  /*01b0*/  IMAD.MOV.U32 R34, RZ, RZ, RZ ;  /* 0x000000ffff227224 */ /* 0x000fe200078e00ff */
[----:B------:R-:W-:Y:S02]  /*01c0*/  LOP3.LUT R35, R23, 0x7, RZ, 0xc0, !PT ;  /* 0x0000000717237812 */ /* 0x000fe400078ec0ff */
[----:B------:R-:W-:Y:S02]  /*01d0*/  CS2R R10, SRZ ;  /* 0x00000000000a7805 */ /* 0x000fe4000001ff00 */
[----:B------:R-:W-:-:S07]  /*01e0*/  ISETP.NE.AND P1, PT, R35, RZ, PT ;  /* 0x000000ff2300720c */ /* 0x000fce0003f25270 */
[----:B------:R-:W-:Y:S06]  /*01f0*/  @!P0 BRA `(.L_x_1) ;  /* 0x0000000000ac8947 */ /* 0x000fec0003800000 */
[----:B------:R-:W-:Y:S02]  /*0200*/  LOP3.LUT R34, R23, 0x7ffffff8, RZ, 0xc0, !PT ;  /* 0x7ffffff817227812 */ /* 0x000fe400078ec0ff */
[----:B------:R-:W-:Y:S01]  /*0210*/  CS2R R10, SRZ ;  /* 0x00000000000a7805 */ /* 0x000fe2000001ff00 */
[----:B------:R-:W-:-:S06]  /*0220*/  UMOV UR4, URZ ;  /* 0x000000ff00047c82 */ /* 0x000fcc0008000000 */
.L_x_2:
[----:B------:R-:W0:Y:S01]  /*0230*/  LDC.64 R40, c[0x0][0x380] ;  /* 0x0000e000ff287b82 */ /* 0x000e220000000a00 */
[-C--:B-----5:R-:W-:Y:S02]  /*0240*/  IMAD R37, R3, R23.reuse, UR4 ;  /* 0x0000000403257e24 */ /* 0x0a0fe4000f8e0217 */
[----:B------:R-:W-:Y:S02]  /*0250*/  IMAD R5, R2, R23, UR4 ;  /* 0x0000000402057e24 */ /* 0x000fe4000f8e0217 */
[----:B0-----:R-:W-:-:S04]  /*0260*/  IMAD.WIDE R36, R37, 0x8, R40 ;  /* 0x0000000825247825 */ /* 0x001fc800078e0228 */
[----:B------:R-:W-:Y:S01]  /*0270*/  IMAD.WIDE R40, R5, 0x8, R40 ;  /* 0x0000000805287825 */ /* 0x000fe200078e0228 */
[----:B------:R-:W2:Y:S04]  /*0280*/  LDG.E.64 R38, desc[UR6][R36.64] ;  /* 0x0000000624267981 */ /* 0x000ea8000c1e1b00 */
[----:B------:R-:W2:Y:S04]  /*0290*/  LDG.E.64 R42, desc[UR6][R40.64] ;  /* 0x00000006282a7981 */ /* 0x000ea8000c1e1b00 */
[----:B------:R-:W3:Y:S04]  /*02a0*/  LDG.E.64 R44, desc[UR6][R36.64+0x8] ;  /* 0x00000806242c7981 */ /* 0x000ee8000c1e1b00 */
[----:B------:R-:W3:Y:S04]  /*02b0*/  LDG.E.64 R46, desc[UR6][R40.64+0x8] ;  /* 0x00000806282e7981 */ /* 0x000ee8000c1e1b00 */
[----:B------:R-:W4:Y:S04]  /*02c0*/  LDG.E.64 R30, desc[UR6][R36.64+0x10] ;  /* 0x00001006241e7981 */ /* 0x000f28000c1e1b00 */
        /* <DEDUP_REMOVED lines=10> */
[----:B------:R-:W4:Y:S01]  /*0370*/  LDG.E.64 R28, desc[UR6][R40.64+0x38] ;  /* 0x00003806281c7981 */ /* 0x000f22000c1e1b00 */
[----:B------:R-:W-:-:S06]  /*0380*/  UIADD3 UR4, UPT, UPT, UR4, 0x8, URZ ;  /* 0x0000000804047890 */ /* 0x000fcc000fffe0ff */
[----:B------:R-:W-:Y:S01]  /*0390*/  ISETP.NE.AND P0, PT, R34, UR4, PT ;  /* 0x0000000422007c0c */ /* 0x000fe2000bf05270 */
[----:B--2---:R-:W-:-:S08]  /*03a0*/  DADD R38, R38, -R42 ;  /* 0x0000000026267229 */ /* 0x004fd0000000082a */
[----:B------:R-:W-:Y:S02]  /*03b0*/  DFMA R10, R38, R38, R10 ;  /* 0x00000026260a722b */ /* 0x000fe4000000000a */
[----:B---3--:R-:W-:Y:S02]  /*03c0*/  DADD R44, R44, -R46 ;  /* 0x000000002c2c7229 */ /* 0x008fe4000000082e */
[----:B----4-:R-:W-:-:S06]  /*03d0*/  DADD R30, R30, -R32 ;  /* 0x000000001e1e7229 */ /* 0x010fcc0000000820 */
[----:B------:R-:W-:Y:S02]  /*03e0*/  DFMA R10, R44, R44, R10 ;  /* 0x0000002c2c0a722b */ /* 0x000fe4000000000a */
[----:B------:R-:W-:-:S06]  /*03f0*/  DADD R20, R24, -R20 ;  /* 0x0000000018147229 */ /* 0x000fcc0000000814 */
        /* <DEDUP_REMOVED lines=8> */
[----:B------:R-:W-:-:S08]  /*0480*/  DFMA R10, R4, R4, R10 ;  /* 0x00000004040a722b */ /* 0x000fd0000000000a */
[----:B------:R-:W-:Y:S01]  /*0490*/  DFMA R10, R26, R26, R10 ;  /* 0x0000001a1a0a722b */ /* 0x000fe2000000000a */
[----:B------:R-:W-:Y:S10]  /*04a0*/  @P0 BRA `(.L_x_2) ;  /* 0xfffffffc00600947 */ /* 0x000ff4000383ffff */
.L_x_1:
[----:B------:R-:W-:Y:S05]  /*04b0*/  @!P1 BRA `(.L_x_0) ;  /* 0x0000000000d49947 */ /* 0x000fea0003800000 */
[----:B------:R-:W-:Y:S02]  /*04c0*/  ISETP.GE.U32.AND P0, PT, R35, 0x4, PT ;  /* 0x000000042300780c */ /* 0x000fe40003f06070 */
[----:B------:R-:W-:-:S04]  /*04d0*/  LOP3.LUT R30, R23, 0x3, RZ, 0xc0, !PT ;  /* 0x00000003171e7812 */ /* 0x000fc800078ec0ff */
[----:B------:R-:W-:-:S07]  /*04e0*/  ISETP.NE.AND P1, PT, R30, RZ, PT ;  /* 0x000000ff1e00720c */ /* 0x000fce0003f25270 */
[----:B------:R-:W-:Y:S06]  /*04f0*/  @!P0 BRA `(.L_x_3) ;  /* 0x0000000000588947 */ /* 0x000fec0003800000 */
[----:B------:R-:W0:Y:S01]  /*0500*/  LDC.64 R12, c[0x0][0x380] ;  /* 0x0000e000ff0c7b82 */ /* 0x000e220000000a00 */
[-CC-:B-----5:R-:W-:Y:S02]  /*0510*/  IMAD R5, R3, R23.reuse, R34.reuse ;  /* 0x0000001703057224 */ /* 0x1a0fe400078e0222 */
[----:B------:R-:W-:Y:S02]  /*0520*/  IMAD R9, R2, R23, R34 ;  /* 0x0000001702097224 */ /* 0x000fe400078e0222 */
[----:B0-----:R-:W-:-:S04]  /*0530*/  IMAD.WIDE R4, R5, 0x8, R12 ;  /* 0x0000000805047825 */ /* 0x001fc800078e020c */
[----:B------:R-:W-:Y:S01]  /*0540*/  IMAD.WIDE R12, R9, 0x8, R12 ;  /* 0x00000008090c7825 */ /* 0x000fe200078e020c */
[----:B------:R-:W2:Y:S04]  /*0550*/  LDG.E.64 R16, desc[UR6][R4.64+0x8] ;  /* 0x0000080604107981 */ /* 0x000ea8000c1e1b00 */
[----:B------:R-:W3:Y:S04]  /*0560*/  LDG.E.64 R8, desc[UR6][R4.64] ;  /* 0x0000000604087981 */ /* 0x000ee8000c1e1b00 */
[----:B------:R-:W3:Y:S04]  /*0570*/  LDG.E.64 R14, desc[UR6][R12.64] ;  /* 0x000000060c0e7981 */ /* 0x000ee8000c1e1b00 */
[----:B------:R-:W2:Y:S04]  /*0580*/  LDG.E.64 R18, desc[UR6][R12.64+0x8] ;  /* 0x000008060c127981 */ /* 0x000ea8000c1e1b00 */
[----:B------:R-:W4:Y:S04]  /*0590*/  LDG.E.64 R20, desc[UR6][R4.64+0x10] ;  /* 0x0000100604147981 */ /* 0x000f28000c1e1b00 */
[----:B------:R-:W4:Y:S04]  /*05a0*/  LDG.E.64 R24, desc[UR6][R12.64+0x10] ;  /* 0x000010060c187981 */ /* 0x000f28000c1e1b00 */
[----:B------:R-:W4:Y:S04]  /*05b0*/  LDG.E.64 R26, desc[UR6][R4.64+0x18] ;  /* 0x00001806041a7981 */ /* 0x000f28000c1e1b00 */
[----:B------:R-:W4:Y:S01]  /*05c0*/  LDG.E.64 R28, desc[UR6][R12.64+0x18] ;  /* 0x000018060c1c7981 */ /* 0x000f22000c1e1b00 */
[----:B------:R-:W-:Y:S01]  /*05d0*/  VIADD R34, R34, 0x4 ;  /* 0x0000000422227836 */ /* 0x000fe20000000000 */
[----:B---3--:R-:W-:-:S02]  /*05e0*/  DADD R8, R8, -R14 ;  /* 0x0000000008087229 */ /* 0x008fc4000000080e */
[----:B--2---:R-:W-:-:S06]  /*05f0*/  DADD R16, R16, -R18 ;  /* 0x0000000010107229 */ /* 0x004fcc0000000812 */
[----:B------:R-:W-:Y:S02]  /*0600*/  DFMA R8, R8, R8, R10 ;  /* 0x000000080808722b */ /* 0x000fe4000000000a */
[----:B----4-:R-:W-:-:S06]  /*0610*/  DADD R20, R20, -R24 ;  /* 0x0000000014147229 */ /* 0x010fcc0000000818 */
[----:B------:R-:W-:Y:S02]  /*0620*/  DFMA R8, R16, R16, R8 ;  /* 0x000000101008722b */ /* 0x000fe40000000008 */
[----:B------:R-:W-:-:S06]  /*0630*/  DADD R26, R26, -R28 ;  /* 0x000000001a1a7229 */ /* 0x000fcc000000081c */
[----:B------:R-:W-:-:S08]  /*0640*/  DFMA R8, R20, R20, R8 ;  /* 0x000000141408722b */ /* 0x000fd00000000008 */
[----:B------:R-:W-:-:S11]  /*0650*/  DFMA R10, R26, R26, R8 ;  /* 0x0000001a1a0a722b */ /* 0x000fd60000000008 */
.L_x_3:
[----:B------:R-:W-:Y:S05]  /*0660*/  @!P1 BRA `(.L_x_0) ;  /* 0x0000000000689947 */ /* 0x000fea0003800000 */
[----:B------:R-:W-:Y:S02]  /*0670*/  ISETP.NE.AND P0, PT, R30, 0x1, PT ;  /* 0x000000011e00780c */ /* 0x000fe40003f05270 */
[----:B------:R-:W-:-:S04]  /*0680*/  LOP3.LUT R8, R23, 0x1, RZ, 0xc0, !PT ;  /* 0x0000000117087812 */ /* 0x000fc800078ec0ff */
[----:B------:R-:W-:-:S07]  /*0690*/  ISETP.NE.U32.AND P1, PT, R8, 0x1, PT ;  /* 0x000000010800780c */ /* 0x000fce0003f25070 */
[----:B------:R-:W0:Y:S01]  /*06a0*/  @P0 LDC.64 R4, c[0x0][0x380] ;  /* 0x0000e000ff040b82 */ /* 0x000e220000000a00 */
[-CC-:B-----5:R-:W-:Y:S02]  /*06b0*/  @P0 IMAD R13, R3, R23.reuse, R34.reuse ;  /* 0x00000017030d0224 */ /* 0x1a0fe400078e0222 */
[----:B------:R-:W-:Y:S02]  /*06c0*/  @P0 IMAD R17, R2, R23, R34 ;  /* 0x0000001702110224 */ /* 0x000fe400078e0222 */
[----:B------:R-:W-:-:S03]  /*06d0*/  @P0 VIADD R34, R34, 0x2 ;  /* 0x0000000222220836 */ /* 0x000fc60000000000 */
[----:B------:R-:W1:Y:S01]  /*06e0*/  @!P1 LDC.64 R8, c[0x0][0x380] ;  /* 0x0000e000ff089b82 */ /* 0x000e620000000a00 */
[----:B0-----:R-:W-:-:S04]  /*06f0*/  @P0 IMAD.WIDE R12, R13, 0x8, R4 ;  /* 0x000000080d0c0825 */ /* 0x001fc800078e0204 */
[----:B------:R-:W-:Y:S01]  /*0700*/  @P0 IMAD.WIDE R16, R17, 0x8, R4 ;  /* 0x0000000811100825 */ /* 0x000fe200078e0204 */
[----:B------:R-:W2:Y:S04]  /*0710*/  @P0 LDG.E.64 R14, desc[UR6][R12.64] ;  /* 0x000000060c0e0981 */ /* 0x000ea8000c1e1b00 */
[----:B------:R-:W2:Y:S01]  /*0720*/  @P0 LDG.E.64 R18, desc[UR6][R16.64] ;  /* 0x0000000610120981 */ /* 0x000ea2000c1e1b00 */
[-CC-:B------:R-:W-:Y:S02]  /*0730*/  @!P1 IMAD R5, R3, R23.reuse, R34.reuse ;  /* 0x0000001703059224 */ /* 0x180fe400078e0222 */
[----:B------:R-:W-:Y:S01]  /*0740*/  @!P1 IMAD R23, R2, R23, R34 ;  /* 0x0000001702179224 */ /* 0x000fe200078e0222 */
[----:B------:R-:W3:Y:S01]  /*0750*/  @P0 LDG.E.64 R20, desc[UR6][R12.64+0x8] ;  /* 0x000008060c140981 */ /* 0x000ee2000c1e1b00 */
[----:B-1----:R-:W-:-:S03]  /*0760*/  @!P1 IMAD.WIDE R4, R5, 0x8, R8 ;  /* 0x0000000805049825 */ /* 0x002fc600078e0208 */
[----:B------:R-:W3:Y:S01]  /*0770*/  @P0 LDG.E.64 R24, desc[UR6][R16.64+0x8] ;  /* 0x0000080610180981 */ /* 0x000ee2000c1e1b00 */
[----:B------:R-:W-:-:S03]  /*0780*/  @!P1 IMAD.WIDE R8, R23, 0x8, R8 ;  /* 0x0000000817089825 */ /* 0x000fc600078e0208 */
[----:B------:R-:W4:Y:S04]  /*0790*/  @!P1 LDG.E.64 R4, desc[UR6][R4.64] ;  /* 0x0000000604049981 */ /* 0x000f28000c1e1b00 */
[----:B------:R-:W4:Y:S01]  /*07a0*/  @!P1 LDG.E.64 R8, desc[UR6][R8.64] ;  /* 0x0000000608089981 */ /* 0x000f22000c1e1b00 */
[----:B--2---:R-:W-:Y:S02]  /*07b0*/  @P0 DADD R14, R14, -R18 ;  /* 0x000000000e0e0229 */ /* 0x004fe40000000812 */
[----:B---3--:R-:W-:-:S06]  /*07c0*/  @P0 DADD R20, R20, -R24 ;  /* 0x0000000014140229 */ /* 0x008fcc0000000818 */
[----:B------:R-:W-:Y:S02]  /*07d0*/  @P0 DFMA R14, R14, R14, R10 ;  /* 0x0000000e0e0e022b */ /* 0x000fe4000000000a */
[----:B----4-:R-:W-:-:S06]  /*07e0*/  @!P1 DADD R12, R4, -R8 ;  /* 0x00000000040c9229 */ /* 0x010fcc0000000808 */
[----:B------:R-:W-:-:S08]  /*07f0*/  @P0 DFMA R10, R20, R20, R14 ;  /* 0x00000014140a022b */ /* 0x000fd0000000000e */
[----:B------:R-:W-:-:S11]  /*0800*/  @!P1 DFMA R10, R12, R12, R10 ;  /* 0x0000000c0c0a922b */ /* 0x000fd6000000000a */
.L_x_0:
[----:B------:R-:W-:Y:S01]  /*0810*/  UMOV UR4, 0x86a12b9b ;  /* 0x86a12b9b00047882 */ /* 0x000fe20000000000 */
[----:B------:R-:W-:Y:S01]  /*0820*/  UMOV UR5, 0x3d06849b ;  /* 0x3d06849b00057882 */ /* 0x000fe20000000000 */
[----:B------:R-:W-:Y:S01]  /*0830*/  BSSY.RECONVERGENT B0, `(.L_x_4) ;  /* 0x0000097000007945 */ /* 0x000fe20003800200 */
[----:B------:R-:W-:Y:S01]  /*0840*/  DSETP.GEU.AND P0, PT, R10, UR4, PT ;  /* 0x000000040a007e2a */ /* 0x000fe2000bf0e000 */
[----:B------:R-:W-:-:S13]  /*0850*/  CS2R R4, SRZ ;  /* 0x0000000000047805 */ /* 0x000fda000001ff00 */
[----:B------:R-:W-:Y:S05]  /*0860*/  @!P0 BRA `(.L_x_5) ;  /* 0x00000008004c8947 */ /* 0x000fea0003800000 */
[----:B------:R-:W0:Y:S01]  /*0870*/  LDCU UR4, c[0x0][0x3a8] ;  /* 0x00007500ff0477ac */ /* 0x000e220008000800 */
[----:B------:R-:W-:Y:S01]  /*0880*/  DADD R36, -RZ, |R10| ;  /* 0x00000000ff247229 */ /* 0x000fe2000000050a */
[----:B------:R-:W-:Y:S01]  /*0890*/  BSSY.RECONVERGENT B1, `(.L_x_6) ;  /* 0x000000d000017945 */ /* 0x000fe20003800200 */
[----:B------:R-:W-:-:S08]  /*08a0*/  MOV R60, 0x960 ;  /* 0x00000960003c7802 */ /* 0x000fd00000000f00 */
[----:B------:R-:W-:Y:S01]  /*08b0*/  IMAD.MOV.U32 R61, RZ, RZ, R37 ;  /* 0x000000ffff3d7224 */ /* 0x000fe200078e0025 */
[----:B0-----:R-:W0:Y:S02]  /*08c0*/  F2F.F64.F32 R8, UR4 ;  /* 0x0000000400087d10 */ /* 0x001e240008201800 */
[----:B0-----:R-:W-:-:S10]  /*08d0*/  DADD R12, R8, -1 ;  /* 0xbff00000080c7429 */ /* 0x001fd40000000000 */
[--C-:B------:R-:W-:Y:S01]  /*08e0*/  SHF.R.U32.HI R4, RZ, 0x14, R13.reuse ;  /* 0x00000014ff047819 */ /* 0x100fe2000001160d */
[----:B------:R-:W-:Y:S02]  /*08f0*/  IMAD.MOV.U32 R57, RZ, RZ, R12 ;  /* 0x000000ffff397224 */ /* 0x000fe400078e000c */
[----:B------:R-:W-:Y:S01]  /*0900*/  IMAD.MOV.U32 R49, RZ, RZ, R13 ;  /* 0x000000ffff317224 */ /* 0x000fe200078e000d */
[----:B------:R-:W-:-:S05]  /*0910*/  LOP3.LUT R4, R4, 0x7ff, RZ, 0xc0, !PT ;  /* 0x000007ff04047812 */ /* 0x000fca00078ec0ff */
[----:B------:R-:W-:-:S05]  /*0920*/  VIADD R5, R4, 0xfffffc0c ;  /* 0xfffffc0c04057836 */ /* 0x000fca0000000000 */
[CC--:B------:R-:W-:Y:S02]  /*0930*/  SHF.L.U64.HI R4, R12.reuse, R5.reuse, R13 ;  /* 0x000000050c047219 */ /* 0x0c0fe4000001020d */
[----:B------:R-:W-:-:S07]  /*0940*/  SHF.L.U32 R5, R12, R5, RZ ;  /* 0x000000050c057219 */ /* 0x000fce00000006ff */
[----:B-----5:R-:W-:Y:S05]  /*0950*/  CALL.REL.NOINC `($_Z9SGDEnginePdPiS0_fiiffiPfS1_S1_S1_iiP17curandStateXORWOW$__internal_accurate_pow) ;  /* 0x0000005800047944 */ /* 0x020fea0003c00000 */
[----:B------:R-:W-:Y:S05]  /*0960*/  BSYNC.RECONVERGENT B1 ;  /* 0x0000000000017941 */ /* 0x000fea0003800200 */
.L_x_6:
[----:B------:R-:W0:Y:S01]  /*0970*/  FRND.F64.TRUNC R14, R12 ;  /* 0x0000000c000e7313 */ /* 0x000e22000030d800 */
[----:B------:R-:W-:Y:S01]  /*0980*/  DADD R16, R12, R10 ;  /* 0x000000000c107229 */ /* 0x000fe2000000000a */
[----:B------:R-:W-:Y:S01]  /*0990*/  ISETP.EQ.U32.AND P0, PT, R5, RZ, PT ;  /* 0x000000ff0500720c */ /* 0x000fe20003f02070 */
[----:B------:R-:W-:Y:S01]  /*09a0*/  BSSY.RECONVERGENT B1, `(.L_x_7) ;  /* 0x0000022000017945 */ /* 0x000fe20003800200 */
[----:B------:R-:W-:-:S04]  /*09b0*/  ISETP.GE.AND P1, PT, R11, RZ, PT ;  /* 0x000000ff0b00720c */ /* 0x000fc80003f26270 */
[----:B------:R-:W-:-:S03]  /*09c0*/  ISETP.EQ.AND.EX P0, PT, R4, -0x80000000, !P1, P0 ;  /* 0x800000000400780c */ /* 0x000fc60004f02300 */
[----:B------:R-:W-:Y:S01]  /*09d0*/  LOP3.LUT R16, R17, 0x7ff00000, RZ, 0xc0, !PT ;  /* 0x7ff0000011107812 */ /* 0x000fe200078ec0ff */
[----:B0-----:R-:W-:-:S03]  /*09e0*/  DSETP.NEU.AND P2, PT, R12, R14, PT ;  /* 0x0000000e0c00722a */ /* 0x001fc60003f4d000 */
[----:B------:R-:W-:Y:S01]  /*09f0*/  ISETP.NE.AND P3, PT, R16, 0x7ff00000, PT ;  /* 0x7ff000001000780c */ /* 0x000fe20003f65270 */
[----:B------:R-:W-:-:S10]  /*0a00*/  DADD R14, -RZ, -R36 ;  /* 0x00000000ff0e7229 */ /* 0x000fd40000000924 */
[----:B------:R-:W-:Y:S02]  /*0a10*/  FSEL R4, R14, R36, P0 ;  /* 0x000000240e047208 */ /* 0x000fe40000000000 */
[----:B------:R-:W-:Y:S02]  /*0a20*/  FSEL R5, R15, R37, P0 ;  /* 0x000000250f057208 */ /* 0x000fe40000000000 */
[----:B------:R-:W-:Y:S02]  /*0a30*/  @P2 FSEL R4, R4, RZ, P1 ;  /* 0x000000ff04042208 */ /* 0x000fe40000800000 */
[----:B------:R-:W-:Y:S01]  /*0a40*/  @P2 FSEL R5, R5, -QNAN , P1 ;  /* 0xfff8000005052808 */ /* 0x000fe20000800000 */
[----:B------:R-:W-:Y:S06]  /*0a50*/  @P3 BRA `(.L_x_8) ;  /* 0x0000000000583947 */ /* 0x000fec0003800000 */
[----:B------:R-:W-:-:S14]  /*0a60*/  DSETP.NAN.AND P2, PT, R10, R12, PT ;  /* 0x0000000c0a00722a */ /* 0x000fdc0003f48000 */
[----:B------:R-:W-:Y:S01]  /*0a70*/  @P2 DADD R4, R12, R10 ;  /* 0x000000000c042229 */ /* 0x000fe2000000000a */
[----:B------:R-:W-:Y:S10]  /*0a80*/  @P2 BRA `(.L_x_8) ;  /* 0x00000000004c2947 */ /* 0x000ff40003800000 */
[----:B------:R-:W-:-:S14]  /*0a90*/  DSETP.NEU.AND P2, PT, |R12|, +INF , PT ;  /* 0x7ff000000c00742a */ /* 0x000fdc0003f4d200 */
[----:B------:R-:W-:Y:S05]  /*0aa0*/  @P2 BRA `(.L_x_9) ;  /* 0x0000000000182947 */ /* 0x000fea0003800000 */
[----:B------:R-:W-:Y:S01]  /*0ab0*/  ISETP.GE.AND P2, PT, R13, RZ, PT ;  /* 0x000000ff0d00720c */ /* 0x000fe20003f46270 */
[----:B------:R-:W-:Y:S01]  /*0ac0*/  DSETP.GT.AND P0, PT, |R10|, 1, PT ;  /* 0x3ff000000a00742a */ /* 0x000fe20003f04200 */
[----:B------:R-:W-:-:S05]  /*0ad0*/  IMAD.MOV.U32 R4, RZ, RZ, RZ ;  /* 0x000000ffff047224 */ /* 0x000fca00078e00ff */
[----:B------:R-:W-:-:S06]  /*0ae0*/  SEL R5, RZ, 0x7ff00000, !P0 ;  /* 0x7ff00000ff057807 */ /* 0x000fcc0004000000 */
[----:B------:R-:W-:Y:S01]  /*0af0*/  @!P2 LOP3.LUT R5, R5, 0x7ff00000, RZ, 0x3c, !PT ;  /* 0x7ff000000505a812 */ /* 0x000fe200078e3cff */
[----:B------:R-:W-:Y:S06]  /*0b00*/  BRA `(.L_x_8) ;  /* 0x00000000002c7947 */ /* 0x000fec0003800000 */
.L_x_9:
[----:B------:R-:W-:Y:S01]  /*0b10*/  DSETP.NEU.AND P2, PT, |R10|, +INF , PT ;  /* 0x7ff000000a00742a */ /* 0x000fe20003f4d200 */
[----:B------:R-:W-:-:S13]  /*0b20*/  PLOP3.LUT P3, PT, PT, PT, PT, 0x8, 0x80 ;  /* 0x000000000080781c */ /* 0x000fda0003f6e170 */
[----:B------:R-:W-:Y:S01]  /*0b30*/  @!P2 PLOP3.LUT P3, PT, P0, PT, PT, 0x80, 0x8 ;  /* 0x000000000008a81c */ /* 0x000fe2000076f070 */
[----:B------:R-:W-:Y:S01]  /*0b40*/  @!P2 IMAD.MOV.U32 R4, RZ, RZ, RZ ;  /* 0x000000ffff04a224 */ /* 0x000fe200078e00ff */
[C---:B------:R-:W-:Y:S02]  /*0b50*/  @!P2 ISETP.GE.AND P0, PT, R13.reuse, RZ, PT ;  /* 0x000000ff0d00a20c */ /* 0x040fe40003f06270 */
[----:B------:R-:W-:Y:S02]  /*0b60*/  @!P2 LOP3.LUT R15, R13, 0x7fffffff, RZ, 0xc0, !PT ;  /* 0x7fffffff0d0fa812 */ /* 0x000fe400078ec0ff */
[----:B------:R-:W-:Y:S02]  /*0b70*/  @!P2 SEL R14, RZ, 0x7ff00000, !P0 ;  /* 0x7ff00000ff0ea807 */ /* 0x000fe40004000000 */
[----:B------:R-:W-:-:S03]  /*0b80*/  @!P2 ISETP.NE.AND P0, PT, R15, 0x3fe00000, PT ;  /* 0x3fe000000f00a80c */ /* 0x000fc60003f05270 */
[----:B------:R-:W-:-:S05]  /*0b90*/  @!P2 VIADD R15, R14, 0x80000000 ;  /* 0x800000000e0fa836 */ /* 0x000fca0000000000 */
[----:B------:R-:W-:-:S05]  /*0ba0*/  @P3 SEL R14, R15, R14, P0 ;  /* 0x0000000e0f0e3207 */ /* 0x000fca0000000000 */
[----:B------:R-:W-:-:S07]  /*0bb0*/  @!P2 IMAD.MOV.U32 R5, RZ, RZ, R14 ;  /* 0x000000ffff05a224 */ /* 0x000fce00078e000e */
.L_x_8:
[----:B------:R-:W-:Y:S05]  /*0bc0*/  BSYNC.RECONVERGENT B1 ;  /* 0x0000000000017941 */ /* 0x000fea0003800200 */
.L_x_7:
[--C-:B------:R-:W-:Y:S01]  /*0bd0*/  SHF.R.U32.HI R14, RZ, 0x14, R9.reuse ;  /* 0x00000014ff0e7819 */ /* 0x100fe20000011609 */
[----:B------:R-:W-:Y:S01]  /*0be0*/  DSETP.NEU.AND P0, PT, R10, 1, PT ;  /* 0x3ff000000a00742a */ /* 0x000fe20003f0d000 */
[----:B------:R-:W-:Y:S01]  /*0bf0*/  BSSY.RECONVERGENT B1, `(.L_x_10) ;  /* 0x0000010000017945 */ /* 0x000fe20003800200 */
[----:B------:R-:W-:Y:S01]  /*0c00*/  DADD R36, -RZ, |R10| ;  /* 0x00000000ff247229 */ /* 0x000fe2000000050a */
[----:B------:R-:W-:Y:S01]  /*0c10*/  LOP3.LUT R14, R14, 0x7ff, RZ, 0xc0, !PT ;  /* 0x000007ff0e0e7812 */ /* 0x000fe200078ec0ff */
[----:B------:R-:W-:Y:S01]  /*0c20*/  DSETP.NEU.AND P2, PT, R12, RZ, PT ;  /* 0x000000ff0c00722a */ /* 0x000fe20003f4d000 */
[----:B------:R-:W-:Y:S01]  /*0c30*/  IMAD.MOV.U32 R57, RZ, RZ, R8 ;  /* 0x000000ffff397224 */ /* 0x000fe200078e0008 */
[----:B------:R-:W-:Y:S01]  /*0c40*/  FSEL R12, R4, RZ, P0 ;  /* 0x000000ff040c7208 */ /* 0x000fe20000000000 */
[----:B------:R-:W-:Y:S01]  /*0c50*/  IMAD.MOV.U32 R49, RZ, RZ, R9 ;  /* 0x000000ffff317224 */ /* 0x000fe200078e0009 */
[----:B------:R-:W-:Y:S01]  /*0c60*/  FSEL R4, R5, 1.875, P0 ;  /* 0x3ff0000005047808 */ /* 0x000fe20000000000 */
[----:B------:R-:W-:Y:S01]  /*0c70*/  VIADD R5, R14, 0xfffffc0c ;  /* 0xfffffc0c0e057836 */ /* 0x000fe20000000000 */
[----:B------:R-:W-:-:S02]  /*0c80*/  FSEL R12, R12, RZ, P2 ;  /* 0x000000ff0c0c7208 */ /* 0x000fc40001000000 */
[----:B------:R-:W-:Y:S01]  /*0c90*/  FSEL R13, R4, 1.875, P2 ;  /* 0x3ff00000040d7808 */ /* 0x000fe20001000000 */
[----:B------:R-:W-:Y:S01]  /*0ca0*/  IMAD.MOV.U32 R61, RZ, RZ, R37 ;  /* 0x000000ffff3d7224 */ /* 0x000fe200078e0025 */
[CC--:B------:R-:W-:Y:S02]  /*0cb0*/  SHF.L.U64.HI R4, R8.reuse, R5.reuse, R9 ;  /* 0x0000000508047219 */ /* 0x0c0fe40000010209 */
[----:B------:R-:W-:Y:S02]  /*0cc0*/  SHF.L.U32 R5, R8, R5, RZ ;  /* 0x0000000508057219 */ /* 0x000fe400000006ff */
[----:B------:R-:W-:-:S07]  /*0cd0*/  MOV R60, 0xcf0 ;  /* 0x00000cf0003c7802 */ /* 0x000fce0000000f00 */
[----:B------:R-:W-:Y:S05]  /*0ce0*/  CALL.REL.NOINC `($_Z9SGDEnginePdPiS0_fiiffiPfS1_S1_S1_iiP17curandStateXORWOW$__internal_accurate_pow) ;  /* 0x0000005400207944 */ /* 0x000fea0003c00000 */
[----:B------:R-:W-:Y:S05]  /*0cf0*/  BSYNC.RECONVERGENT B1 ;  /* 0x0000000000017941 */ /* 0x000fea0003800200 */
.L_x_10:
[----:B------:R-:W0:Y:S01]  /*0d00*/  FRND.F64.TRUNC R14, R8 ;  /* 0x00000008000e7313 */ /* 0x000e22000030d800 */
[----:B------:R-:W-:Y:S01]  /*0d10*/  DADD R16, R8, R10 ;  /* 0x0000000008107229 */ /* 0x000fe2000000000a */
[----:B------:R-:W-:Y:S01]  /*0d20*/  ISETP.EQ.U32.AND P0, PT, R5, RZ, PT ;  /* 0x000000ff0500720c */ /* 0x000fe20003f02070 */
[----:B------:R-:W-:Y:S03]  /*0d30*/  BSSY.RECONVERGENT B1, `(.L_x_11) ;  /* 0x0000023000017945 */ /* 0x000fe60003800200 */
[----:B------:R-:W-:-:S05]  /*0d40*/  ISETP.EQ.AND.EX P0, PT, R4, -0x80000000, !P1, P0 ;  /* 0x800000000400780c */ /* 0x000fca0004f02300 */
        /* <DEDUP_REMOVED lines=9> */
[----:B------:R-:W0:Y:S01]  /*0de0*/  LDC R14, c[0x0][0x3a8] ;  /* 0x0000ea00ff0e7b82 */ /* 0x000e220000000800 */
[----:B------:R-:W-:-:S06]  /*0df0*/  DSETP.NAN.AND P1, PT, R10, R10, PT ;  /* 0x0000000a0a00722a */ /* 0x000fcc0003f28000 */
[----:B0-----:R-:W-:-:S13]  /*0e00*/  FSETP.NUM.AND P1, PT, R14, R14, !P1 ;  /* 0x0000000e0e00720b */ /* 0x001fda0004f27000 */
[----:B------:R-:W-:Y:S01]  /*0e10*/  @!P1 DADD R4, R8, R10 ;  /* 0x0000000008049229 */ /* 0x000fe2000000000a */
[----:B------:R-:W-:Y:S10]  /*0e20*/  @!P1 BRA `(.L_x_12) ;  /* 0x00000000004c9947 */ /* 0x000ff40003800000 */
        /* <DEDUP_REMOVED lines=8> */
.L_x_13:
        /* <DEDUP_REMOVED lines=11> */
.L_x_12:
[----:B------:R-:W-:Y:S05]  /*0f60*/  BSYNC.RECONVERGENT B1 ;  /* 0x0000000000017941 */ /* 0x000fea0003800200 */
.L_x_11:
[----:B------:R-:W0:Y:S01]  /*0f70*/  LDCU UR4, c[0x0][0x3a4] ;  /* 0x00007480ff0477ac */ /* 0x000e220008000800 */
[----:B------:R-:W-:Y:S01]  /*0f80*/  DSETP.NEU.AND P1, PT, R10, 1, PT ;  /* 0x3ff000000a00742a */ /* 0x000fe20003f2d000 */
[----:B------:R-:W-:Y:S01]  /*0f90*/  BSSY.RECONVERGENT B1, `(.L_x_5) ;  /* 0x0000020000017945 */ /* 0x000fe20003800200 */
[----:B------:R-:W1:Y:S04]  /*0fa0*/  LDCU UR5, c[0x0][0x3a8] ;  /* 0x00007500ff0577ac */ /* 0x000e680008000800 */
[----:B------:R-:W-:Y:S02]  /*0fb0*/  FSEL R4, R4, RZ, P1 ;  /* 0x000000ff04047208 */ /* 0x000fe40000800000 */
[----:B------:R-:W-:Y:S01]  /*0fc0*/  FSEL R5, R5, 1.875, P1 ;  /* 0x3ff0000005057808 */ /* 0x000fe20000800000 */
[----:B0-----:R-:W0:Y:S01]  /*0fd0*/  F2F.F64.F32 R10, UR4 ;  /* 0x00000004000a7d10 */ /* 0x001e220008201800 */
[----:B-1----:R-:W-:-:S04]  /*0fe0*/  FSETP.NEU.AND P0, PT, RZ, UR5, PT ;  /* 0x00000005ff007c0b */ /* 0x002fc8000bf0d000 */
[----:B------:R-:W-:Y:S02]  /*0ff0*/  FSEL R4, R4, RZ, P0 ;  /* 0x000000ff04047208 */ /* 0x000fe40000000000 */
[----:B------:R-:W-:-:S06]  /*1000*/  FSEL R5, R5, 1.875, P0 ;  /* 0x3ff0000005057808 */ /* 0x000fcc0000000000 */
[C---:B0-----:R-:W-:Y:S01]  /*1010*/  DFMA R36, R10.reuse, R4, 1 ;  /* 0x3ff000000a24742b */ /* 0x041fe20000000004 */
[----:B------:R-:W-:Y:S01]  /*1020*/  IMAD.MOV.U32 R4, RZ, RZ, 0x1 ;  /* 0x00000001ff047424 */ /* 0x000fe200078e00ff */
[----:B------:R-:W-:-:S04]  /*1030*/  DMUL R10, R10, -2 ;  /* 0xc00000000a0a7828 */ /* 0x000fc80000000000 */
[----:B------:R-:W0:Y:S04]  /*1040*/  MUFU.RCP64H R5, R37 ;  /* 0x0000002500057308 */ /* 0x000e280000001800 */
[----:B------:R-:W-:-:S08]  /*1050*/  DMUL R10, R8, R10 ;  /* 0x0000000a080a7228 */ /* 0x000fd00000000000 */
[----:B------:R-:W-:Y:S02]  /*1060*/  DMUL R12, R10, R12 ;  /* 0x0000000c0a0c7228 */ /* 0x000fe40000000000 */
[----:B0-----:R-:W-:-:S08]  /*1070*/  DFMA R14, -R36, R4, 1 ;  /* 0x3ff00000240e742b */ /* 0x001fd00000000104 */
[----:B------:R-:W-:Y:S01]  /*1080*/  FSETP.GEU.AND P1, PT, |R13|, 6.5827683646048100446e-37, PT ;  /* 0x036000000d00780b */ /* 0x000fe20003f2e200 */
[----:B------:R-:W-:-:S08]  /*1090*/  DFMA R14, R14, R14, R14 ;  /* 0x0000000e0e0e722b */ /* 0x000fd0000000000e */
[----:B------:R-:W-:-:S08]  /*10a0*/  DFMA R14, R4, R14, R4 ;  /* 0x0000000e040e722b */ /* 0x000fd00000000004 */
[----:B------:R-:W-:-:S08]  /*10b0*/  DFMA R4, -R36, R14, 1 ;  /* 0x3ff000002404742b */ /* 0x000fd0000000010e */
[----:B------:R-:W-:-:S08]  /*10c0*/  DFMA R4, R14, R4, R14 ;  /* 0x000000040e04722b */ /* 0x000fd0000000000e */
[----:B------:R-:W-:-:S08]  /*10d0*/  DMUL R8, R12, R4 ;  /* 0x000000040c087228 */ /* 0x000fd00000000000 */
[----:B------:R-:W-:-:S08]  /*10e0*/  DFMA R10, -R36, R8, R12 ;  /* 0x00000008240a722b */ /* 0x000fd0000000010c */
[----:B------:R-:W-:-:S10]  /*10f0*/  DFMA R4, R4, R10, R8 ;  /* 0x0000000a0404722b */ /* 0x000fd40000000008 */
[----:B------:R-:W-:-:S05]  /*1100*/  FFMA R8, RZ, R37, R5 ;  /* 0x00000025ff087223 */ /* 0x000fca0000000005 */
[----:B------:R-:W-:-:S13]  /*1110*/  FSETP.GT.AND P0, PT, |R8|, 1.469367938527859385e-39, PT ;  /* 0x001000000800780b */ /* 0x000fda0003f04200 */
[----:B------:R-:W-:Y:S05]  /*1120*/  @P0 BRA P1, `(.L_x_14) ;  /* 0x0000000000180947 */ /* 0x000fea0000800000 */
[----:B------:R-:W-:Y:S01]  /*1130*/  IMAD.MOV.U32 R38, RZ, RZ, R12 ;  /* 0x000000ffff267224 */ /* 0x000fe200078e000c */
[----:B------:R-:W-:Y:S01]  /*1140*/  MOV R52, 0x1170 ;  /* 0x0000117000347802 */ /* 0x000fe20000000f00 */
[----:B------:R-:W-:-:S07]  /*1150*/  IMAD.MOV.U32 R39, RZ, RZ, R13 ;  /* 0x000000ffff277224 */ /* 0x000fce00078e000d */
[----:B------:R-:W-:Y:S05]  /*1160*/  CALL.REL.NOINC `($__internal_0_$__cuda_sm20_div_rn_f64_full) ;  /* 0x0000004000f07944 */ /* 0x000fea0003c00000 */
[----:B------:R-:W-:Y:S02]  /*1170*/  IMAD.MOV.U32 R4, RZ, RZ, R38 ;  /* 0x000000ffff047224 */ /* 0x000fe400078e0026 */
[----:B------:R-:W-:-:S07]  /*1180*/  IMAD.MOV.U32 R5, RZ, RZ, R39 ;  /* 0x000000ffff057224 */ /* 0x000fce00078e0027 */
.L_x_14:
[----:B------:R-:W-:Y:S05]  /*1190*/  BSYNC.RECONVERGENT B1 ;  /* 0x0000000000017941 */ /* 0x000fea0003800200 */
.L_x_5:
[----:B------:R-:W-:Y:S05]  /*11a0*/  BSYNC.RECONVERGENT B0 ;  /* 0x0000000000007941 */ /* 0x000fea0003800200 */
.L_x_4:
[----:B------:R-:W0:Y:S02]  /*11b0*/  LDCU UR8, c[0x0][0x3a0] ;  /* 0x00007400ff0877ac */ /* 0x000e240008000800 */
[----:B0-----:R-:W-:-:S09]  /*11c0*/  UISETP.GE.AND UP0, UPT, UR8, 0x1, UPT ;  /* 0x000000010800788c */ /* 0x001fd2000bf06270 */
[----:B------:R-:W-:Y:S05]  /*11d0*/  BRA.U !UP0, `(.L_x_15) ;  /* 0x0000001d08947547 */ /* 0x000fea000b800000 */
[----:B------:R-:W0:Y:S01]  /*11e0*/  LDCU UR5, c[0x0][0x3d4] ;  /* 0x00007a80ff0577ac */ /* 0x000e220008000800 */
[----:B------:R-:W1:Y:S01]  /*11f0*/  LDCU UR4, c[0x0][0x398] ;  /* 0x00007300ff0477ac */ /* 0x000e620008000800 */
[----:B0-----:R-:W-:Y:S01]  /*1200*/  UISETP.NE.AND UP0, UPT, UR5, 0x1, UPT ;  /* 0x000000010500788c */ /* 0x001fe2000bf05270 */
[----:B-1----:R-:W0:Y:S01]  /*1210*/  F2F.F64.F32 R8, UR4 ;  /* 0x0000000400087d10 */ /* 0x002e220008201800 */
[----:B------:R-:W-:-:S07]  /*1220*/  UIADD3 UR4, UPT, UPT, UR8, -0x1, URZ ;  /* 0xffffffff08047890 */ /* 0x000fce000fffe0ff */
[----:B------:R-:W-:Y:S05]  /*1230*/  BRA.U UP0, `(.L_x_16) ;  /* 0x0000000d00fc7547 */ /* 0x000fea000b800000 */
[----:B------:R-:W-:Y:S01]  /*1240*/  UISETP.GE.U32.AND UP0, UPT, UR4, 0x7, UPT ;  /* 0x000000070400788c */ /* 0x000fe2000bf06070 */
[----:B------:R-:W-:Y:S01]  /*1250*/  IMAD.MOV.U32 R16, RZ, RZ, RZ ;  /* 0x000000ffff107224 */ /* 0x000fe200078e00ff */
[----:B------:R-:W-:-:S04]  /*1260*/  ULOP3.LUT UR5, UR8, 0x7, URZ, 0xc0, !UPT ;  /* 0x0000000708057892 */ /* 0x000fc8000f8ec0ff */
[----:B------:R-:W-:-:S03]  /*1270*/  UISETP.NE.AND UP1, UPT, UR5, URZ, UPT ;  /* 0x000000ff0500728c */ /* 0x000fc6000bf25270 */
[----:B------:R-:W-:Y:S08]  /*1280*/  BRA.U !UP0, `(.L_x_17) ;  /* 0x0000000508ec7547 */ /* 0x000ff0000b800000 */
[----:B------:R-:W1:Y:S01]  /*1290*/  LDC.64 R10, c[0x0][0x380] ;  /* 0x0000e000ff0a7b82 */ /* 0x000e620000000a00 */
[----:B------:R-:W-:Y:S01]  /*12a0*/  ULOP3.LUT UR4, UR8, 0x7ffffff8, URZ, 0xc0, !UPT ;  /* 0x7ffffff808047892 */ /* 0x000fe2000f8ec0ff */
[----:B------:R-:W-:-:S05]  /*12b0*/  IMAD.MOV.U32 R17, RZ, RZ, RZ ;  /* 0x000000ffff117224 */ /* 0x000fca00078e00ff */
[----:B------:R-:W-:-:S07]  /*12c0*/  IMAD.U32 R16, RZ, RZ, UR4 ;  /* 0x00000004ff107e24 */ /* 0x000fce000f8e00ff */
.L_x_18:
[--C-:B--2--5:R-:W-:Y:S02]  /*12d0*/  IMAD R13, R3, UR8, R17.reuse ;  /* 0x00000008030d7c24 */ /* 0x124fe4000f8e0211 */
[----:B------:R-:W-:Y:S02]  /*12e0*/  IMAD R15, R2, UR8, R17 ;  /* 0x00000008020f7c24 */ /* 0x000fe4000f8e0211 */
[----:B-1----:R-:W-:-:S04]  /*12f0*/  IMAD.WIDE R12, R13, 0x8, R10 ;  /* 0x000000080d0c7825 */ /* 0x002fc800078e020a */
[----:B------:R-:W-:Y:S01]  /*1300*/  IMAD.WIDE R14, R15, 0x8, R10 ;  /* 0x000000080f0e7825 */ /* 0x000fe200078e020a */
[----:B------:R-:W2:Y:S04]  /*1310*/  LDG.E.64 R18, desc[UR6][R12.64] ;  /* 0x000000060c127981 */ /* 0x000ea8000c1e1b00 */
[----:B------:R-:W2:Y:S02]  /*1320*/  LDG.E.64 R20, desc[UR6][R14.64] ;  /* 0x000000060e147981 */ /* 0x000ea4000c1e1b00 */
[----:B--2---:R-:W-:-:S08]  /*1330*/  DADD R18, R18, -R20 ;  /* 0x0000000012127229 */ /* 0x004fd00000000814 */
[----:B------:R-:W-:-:S08]  /*1340*/  DMUL R18, R18, R4 ;  /* 0x0000000412127228 */ /* 0x000fd00000000000 */
[C---:B------:R-:W-:Y:S02]  /*1350*/  DSETP.GT.AND P0, PT, R18.reuse, 4, PT ;  /* 0x401000001200742a */ /* 0x040fe40003f04000 */
[----:B------:R-:W-:-:S04]  /*1360*/  DSETP.GEU.AND P1, PT, R18, -4, PT ;  /* 0xc01000001200742a */ /* 0x000fc80003f2e000 */
[----:B------:R-:W-:Y:S02]  /*1370*/  FSEL R18, R18, RZ, !P0 ;  /* 0x000000ff12127208 */ /* 0x000fe40004000000 */
[----:B------:R-:W-:Y:S02]  /*1380*/  FSEL R19, R19, 2.25, !P0 ;  /* 0x4010000013137808 */ /* 0x000fe40004000000 */
[----:B------:R-:W-:Y:S02]  /*1390*/  FSEL R18, R18, RZ, P1 ;  /* 0x000000ff12127208 */ /* 0x000fe40000800000 */
[----:B------:R-:W-:-:S06]  /*13a0*/  FSEL R19, R19, -2.25, P1 ;  /* 0xc010000013137808 */ /* 0x000fcc0000800000 */
[----:B0-----:R-:W-:-:S07]  /*13b0*/  DMUL R18, R8, R18 ;  /* 0x0000001208127228 */ /* 0x001fce0000000000 */
[----:B------:R0:W-:Y:S01]  /*13c0*/  REDG.E.ADD.F64.RN.STRONG.GPU desc[UR6][R12.64], R18 ;  /* 0x000000120c0079a6 */ /* 0x0001e2000c12ff06 */
[----:B------:R-:W-:-:S07]  /*13d0*/  DADD R26, -RZ, -R18 ;  /* 0x00000000ff1a7229 */ /* 0x000fce0000000912 */
[----:B------:R1:W-:Y:S04]  /*13e0*/  REDG.E.ADD.F64.RN.STRONG.GPU desc[UR6][R14.64], R26 ;  /* 0x0000001a0e0079a6 */ /* 0x0003e8000c12ff06 */
        /* <DEDUP_REMOVED lines=12> */
[----:B-1----:R-:W-:-:S07]  /*14b0*/  DADD R26, -RZ, -R18 ;  /* 0x00000000ff1a7229 */ /* 0x002fce0000000912 */
        /* <DEDUP_REMOVED lines=71> */
[----:B------:R-:W3:Y:S04]  /*1930*/  LDG.E.64 R20, desc[UR6][R12.64+0x38] ;  /* 0x000038060c147981 */ /* 0x000ee8000c1e1b00 */
[----:B------:R-:W3:Y:S01]  /*1940*/  LDG.E.64 R24, desc[UR6][R14.64+0x38] ;  /* 0x000038060e187981 */ /* 0x000ee2000c1e1b00 */
[----:B------:R-:W-:Y:S01]  /*1950*/  VIADD R17, R17, 0x8 ;  /* 0x0000000811117836 */ /* 0x000fe20000000000 */
[----:B---3--:R-:W-:-:S08]  /*1960*/  DADD R20, R20, -R24 ;  /* 0x0000000014147229 */ /* 0x008fd00000000818 */
[----:B------:R-:W-:-:S08]  /*1970*/  DMUL R20, R20, R4 ;  /* 0x0000000414147228 */ /* 0x000fd00000000000 */
[C---:B------:R-:W-:Y:S02]  /*1980*/  DSETP.GT.AND P0, PT, R20.reuse, 4, PT ;  /* 0x401000001400742a */ /* 0x040fe40003f04000 */
[----:B------:R-:W-:-:S04]  /*1990*/  DSETP.GEU.AND P1, PT, R20, -4, PT ;  /* 0xc01000001400742a */ /* 0x000fc80003f2e000 */
[----:B------:R-:W-:Y:S02]  /*19a0*/  FSEL R20, R20, RZ, !P0 ;  /* 0x000000ff14147208 */ /* 0x000fe40004000000 */
[----:B------:R-:W-:Y:S02]  /*19b0*/  FSEL R21, R21, 2.25, !P0 ;  /* 0x4010000015157808 */ /* 0x000fe40004000000 */
[----:B------:R-:W-:Y:S02]  /*19c0*/  FSEL R20, R20, RZ, P1 ;  /* 0x000000ff14147208 */ /* 0x000fe40000800000 */
[----:B------:R-:W-:Y:S02]  /*19d0*/  FSEL R21, R21, -2.25, P1 ;  /* 0xc010000015157808 */ /* 0x000fe40000800000 */
[----:B------:R-:W-:-:S04]  /*19e0*/  ISETP.NE.AND P0, PT, R17, R16, PT ;  /* 0x000000101100720c */ /* 0x000fc80003f05270 */
[----:B0-----:R-:W-:-:S07]  /*19f0*/  DMUL R18, R8, R20 ;  /* 0x0000001408127228 */ /* 0x001fce0000000000 */
[----:B------:R2:W-:Y:S01]  /*1a00*/  REDG.E.ADD.F64.RN.STRONG.GPU desc[UR6][R12.64+0x38], R18 ;  /* 0x000038120c0079a6 */ /* 0x0005e2000c12ff06 */
[----:B------:R-:W-:-:S07]  /*1a10*/  DADD R20, -RZ, -R18 ;  /* 0x00000000ff147229 */ /* 0x000fce0000000912 */
[----:B------:R2:W-:Y:S01]  /*1a20*/  REDG.E.ADD.F64.RN.STRONG.GPU desc[UR6][R14.64+0x38], R20 ;  /* 0x000038140e0079a6 */ /* 0x0005e2000c12ff06 */
[----:B------:R-:W-:Y:S05]  /*1a30*/  @P0 BRA `(.L_x_18) ;  /* 0xfffffff800240947 */ /* 0x000fea000383ffff */
.L_x_17:
[----:B------:R-:W-:Y:S05]  /*1a40*/  BRA.U !UP1, `(.L_x_15) ;  /* 0x0000001509787547 */ /* 0x000fea000b800000 */
[----:B------:R-:W-:Y:S02]  /*1a50*/  UISETP.GE.U32.AND UP0, UPT, UR5, 0x4, UPT ;  /* 0x000000040500788c */ /* 0x000fe4000bf06070 */
[----:B------:R-:W-:-:S04]  /*1a60*/  ULOP3.LUT UR4, UR8, 0x3, URZ, 0xc0, !UPT ;  /* 0x0000000308047892 */ /* 0x000fc8000f8ec0ff */
[----:B------:R-:W-:-:S03]  /*1a70*/  UISETP.NE.AND UP1, UPT, UR4, URZ, UPT ;  /* 0x000000ff0400728c */ /* 0x000fc6000bf25270 */
[----:B------:R-:W-:Y:S08]  /*1a80*/  BRA.U !UP0, `(.L_x_19) ;  /* 0x0000000108f87547 */ /* 0x000ff0000b800000 */
[----:B--2---:R-:W1:Y:S01]  /*1a90*/  LDC.64 R12, c[0x0][0x380] ;  /* 0x0000e000ff0c7b82 */ /* 0x004e620000000a00 */
[--C-:B-----5:R-:W-:Y:S02]  /*1aa0*/  IMAD R11, R3, UR8, R16.reuse ;  /* 0x00000008030b7c24 */ /* 0x120fe4000f8e0210 */
[----:B------:R-:W-:Y:S02]  /*1ab0*/  IMAD R15, R2, UR8, R16 ;  /* 0x00000008020f7c24 */ /* 0x000fe4000f8e0210 */
[----:B-1----:R-:W-:-:S04]  /*1ac0*/  IMAD.WIDE R10, R11, 0x8, R12 ;  /* 0x000000080b0a7825 */ /* 0x002fc800078e020c */
[----:B------:R-:W-:Y:S02]  /*1ad0*/  IMAD.WIDE R12, R15, 0x8, R12 ;  /* 0x000000080f0c7825 */ /* 0x000fe400078e020c */
        /* <DEDUP_REMOVED lines=55> */
[----:B------:R1:W-:Y:S01]  /*1e50*/  REDG.E.ADD.F64.RN.STRONG.GPU desc[UR6][R12.64+0x18], R18 ;  /* 0x000018120c0079a6 */ /* 0x0003e2000c12ff06 */
[----:B------:R-:W-:-:S07]  /*1e60*/  VIADD R16, R16, 0x4 ;  /* 0x0000000410107836 */ /* 0x000fce0000000000 */
.L_x_19:
[----:B------:R-:W-:Y:S05]  /*1e70*/  BRA.U !UP1, `(.L_x_15) ;  /* 0x00000011096c7547 */ /* 0x000fea000b800000 */
[----:B------:R-:W-:Y:S02]  /*1e80*/  UISETP.NE.AND UP0, UPT, UR4, 0x1, UPT ;  /* 0x000000010400788c */ /* 0x000fe4000bf05270 */
[----:B------:R-:W-:-:S04]  /*1e90*/  ULOP3.LUT UR5, UR8, 0x1, URZ, 0xc0, !UPT ;  /* 0x0000000108057892 */ /* 0x000fc8000f8ec0ff */
[----:B------:R-:W-:-:S03]  /*1ea0*/  UISETP.NE.U32.AND UP1, UPT, UR5, 0x1, UPT ;  /* 0x000000010500788c */ /* 0x000fc6000bf25070 */
[----:B------:R-:W-:Y:S08]  /*1eb0*/  BRA.U !UP0, `(.L_x_20) ;  /* 0x0000000108887547 */ /* 0x000ff0000b800000 */
[----:B-1----:R-:W1:Y:S01]  /*1ec0*/  LDC.64 R10, c[0x0][0x380] ;  /* 0x0000e000ff0a7b82 */ /* 0x002e620000000a00 */
[--C-:B--2--5:R-:W-:Y:S02]  /*1ed0*/  IMAD R21, R3, UR8, R16.reuse ;  /* 0x0000000803157c24 */ /* 0x124fe4000f8e0210 */
        /* <DEDUP_REMOVED lines=32> */
.L_x_20:
[----:B------:R-:W-:Y:S05]  /*20e0*/  BRA.U UP1, `(.L_x_15) ;  /* 0x0000000d01d07547 */ /* 0x000fea000b800000 */
[----:B-12---:R-:W1:Y:S01]  /*20f0*/  LDC.64 R14, c[0x0][0x380] ;  /* 0x0000e000ff0e7b82 */ /* 0x006e620000000a00 */
[--C-:B---3-5:R-:W-:Y:S02]  /*2100*/  IMAD R11, R3, UR8, R16.reuse ;  /* 0x00000008030b7c24 */ /* 0x128fe4000f8e0210 */
        /* <DEDUP_REMOVED lines=17> */
[----:B------:R-:W-:Y:S05]  /*2220*/  BRA `(.L_x_15) ;  /* 0x0000000c00807947 */ /* 0x000fea0003800000 */
.L_x_16:
        /* <DEDUP_REMOVED lines=9> */
.L_x_22:
        /* <DEDUP_REMOVED lines=89> */
[----:B------:R-:W2:Y:S01]  /*2850*/  LDG.E.64 R20, desc[UR6][R12.64+0x38] ;  /* 0x000038060c147981 */ /* 0x000ea2000c1e1b00 */
[----:B------:R-:W-:Y:S01]  /*2860*/  VIADD R17, R17, 0x8 ;  /* 0x0000000811117836 */ /* 0x000fe20000000000 */
[----:B--2---:R-:W-:-:S08]  /*2870*/  DADD R20, R20, -R14 ;  /* 0x0000000014147229 */ /* 0x004fd0000000080e */
        /* <DEDUP_REMOVED lines=9> */
[----:B------:R2:W-:Y:S02]  /*2910*/  REDG.E.ADD.F64.RN.STRONG.GPU desc[UR6][R12.64+0x38], R18 ;  /* 0x000038120c0079a6 */ /* 0x0005e4000c12ff06 */
[----:B------:R-:W-:Y:S05]  /*2920*/  @P0 BRA `(.L_x_22) ;  /* 0xfffffff800640947 */ /* 0x000fea000383ffff */
.L_x_21:
        /* <DEDUP_REMOVED lines=58> */
[----:B------:R-:W-:-:S07]  /*2cd0*/  VIADD R16, R16, 0x4 ;  /* 0x0000000410107836 */ /* 0x000fce0000000000 */
.L_x_23:
        /* <DEDUP_REMOVED lines=35> */
.L_x_24:
[----:B------:R-:W-:Y:S05]  /*2f10*/  BRA.U UP1, `(.L_x_15) ;  /* 0x0000000101447547 */ /* 0x000fea000b800000 */
[----:B-1-3--:R-:W1:Y:S01]  /*2f20*/  LDC.64 R10, c[0x0][0x380] ;  /* 0x0000e000ff0a7b82 */ /* 0x00ae620000000a00 */
[--C-:B-----5:R-:W-:Y:S02]  /*2f30*/  IMAD R15, R2, UR8, R16.reuse ;  /* 0x00000008020f7c24 */ /* 0x120fe4000f8e0210 */
[----:B--2---:R-:W-:Y:S02]  /*2f40*/  IMAD R13, R3, UR8, R16 ;  /* 0x00000008030d7c24 */ /* 0x004fe4000f8e0210 */
        /* <DEDUP_REMOVED lines=14> */
.L_x_15:
[----:B01-34-:R-:W0:Y:S01]  /*3030*/  LDC.64 R10, c[0x0][0x3b0] ;  /* 0x0000ec00ff0a7b82 */ /* 0x01be220000000a00 */
[----:B------:R-:W3:Y:S07]  /*3040*/  LDG.E R5, desc[UR6][R6.64] ;  /* 0x0000000606057981 */ /* 0x000eee000c1e1900 */
[----:B------:R-:W1:Y:S08]  /*3050*/  LDC.64 R16, c[0x0][0x3c0] ;  /* 0x0000f000ff107b82 */ /* 0x000e700000000a00 */
[----:B--2---:R-:W2:Y:S01]  /*3060*/  LDC.64 R18, c[0x0][0x3c8] ;  /* 0x0000f200ff127b82 */ /* 0x004ea20000000a00 */
[----:B0-----:R-:W-:-:S06]  /*3070*/  IMAD.WIDE R10, R22, 0x4, R10 ;  /* 0x00000004160a7825 */ /* 0x001fcc00078e020a */
[----:B------:R-:W3:Y:S01]  /*3080*/  LDG.E R10, desc[UR6][R10.64] ;  /* 0x000000060a0a7981 */ /* 0x000ee2000c1e1900 */
[----:B-1----:R-:W-:-:S04]  /*3090*/  IMAD.WIDE R16, R22, 0x4, R16 ;  /* 0x0000000416107825 */ /* 0x002fc800078e0210 */
[----:B--2---:R-:W-:-:S04]  /*30a0*/  IMAD.WIDE R18, R22, 0x4, R18 ;  /* 0x0000000416127825 */ /* 0x004fc800078e0212 */
[----:B---3--:R-:W-:-:S05]  /*30b0*/  FADD R13, R10, R5 ;  /* 0x000000050a0d7221 */ /* 0x008fca0000000000 */
[----:B------:R0:W-:Y:S04]  /*30c0*/  STG.E desc[UR6][R6.64], R13 ;  /* 0x0000000d06007986 */ /* 0x0001e8000c101906 */
[----:B------:R-:W2:Y:S04]  /*30d0*/  LDG.E R5, desc[UR6][R16.64] ;  /* 0x0000000610057981 */ /* 0x000ea8000c1e1900 */
[----:B------:R-:W3:Y:S01]  /*30e0*/  LDG.E R9, desc[UR6][R18.64] ;  /* 0x0000000612097981 */ /* 0x000ee2000c1e1900 */
[----:B------:R-:W-:Y:S01]  /*30f0*/  BSSY.RECONVERGENT B0, `(.L_x_25) ;  /* 0x000000e000007945 */ /* 0x000fe20003800200 */
[----:B--2--5:R-:W1:Y:S01]  /*3100*/  MUFU.RCP R2, R5 ;  /* 0x0000000500027308 */ /* 0x024e620000001000 */
[----:B---3--:R-:W-:-:S07]  /*3110*/  FADD R0, R0, -R9 ;  /* 0x8000000900007221 */ /* 0x008fce0000000000 */
[----:B------:R-:W2:Y:S01]  /*3120*/  FCHK P0, R0, R5 ;  /* 0x0000000500007302 */ /* 0x000ea20000000000 */
[----:B-1----:R-:W-:-:S04]  /*3130*/  FFMA R15, -R5, R2, 1 ;  /* 0x3f800000050f7423 */ /* 0x002fc80000000102 */
[----:B------:R-:W-:-:S04]  /*3140*/  FFMA R15, R2, R15, R2 ;  /* 0x0000000f020f7223 */ /* 0x000fc80000000002 */
[----:B------:R-:W-:-:S04]  /*3150*/  FFMA R4, R0, R15, RZ ;  /* 0x0000000f00047223 */ /* 0x000fc800000000ff */
[----:B------:R-:W-:Y:S01]  /*3160*/  FFMA R8, -R5, R4, R0 ;  /* 0x0000000405087223 */ /* 0x000fe20000000100 */
[----:B------:R-:W-:-:S03]  /*3170*/  IMAD.MOV.U32 R2, RZ, RZ, R5 ;  /* 0x000000ffff027224 */ /* 0x000fc600078e0005 */
[----:B------:R-:W-:Y:S01]  /*3180*/  FFMA R4, R15, R8, R4 ;  /* 0x000000080f047223 */ /* 0x000fe20000000004 */
[----:B0-2---:R-:W-:Y:S06]  /*3190*/  @!P0 BRA `(.L_x_26) ;  /* 0x00000000000c8947 */ /* 0x005fec0003800000 */
[----:B------:R-:W-:-:S07]  /*31a0*/  MOV R12, 0x31c0 ;  /* 0x000031c0000c7802 */ /* 0x000fce0000000f00 */
[----:B------:R-:W-:Y:S05]  /*31b0*/  CALL.REL.NOINC `($__internal_1_$__cuda_sm3x_div_rn_noftz_f32_slowpath) ;  /* 0x00000028004c7944 */ /* 0x000fea0003c00000 */
[----:B------:R-:W-:-:S07]  /*31c0*/  IMAD.MOV.U32 R4, RZ, RZ, R7 ;  /* 0x000000ffff047224 */ /* 0x000fce00078e0007 */
.L_x_26:
[----:B------:R-:W-:Y:S05]  /*31d0*/  BSYNC.RECONVERGENT B0 ;  /* 0x0000000000007941 */ /* 0x000fea0003800200 */
.L_x_25:
[----:B------:R-:W0:Y:S01]  /*31e0*/  F2I.TRUNC.NTZ R0, R4 ;  /* 0x0000000400007305 */ /* 0x000e22000020f100 */
[----:B------:R-:W-:Y:S01]  /*31f0*/  BSSY B2, `(.L_x_27) ;  /* 0x000022f000027945 */ /* 0x000fe20003800000 */
[----:B0-----:R-:W-:-:S13]  /*3200*/  ISETP.GE.AND P0, PT, R0, 0x1, PT ;  /* 0x000000010000780c */ /* 0x001fda0003f06270 */
[----:B------:R-:W-:Y:S05]  /*3210*/  @!P0 BRA `(.L_x_28) ;  /* 0x0000002000b08947 */ /* 0x000fea0003800000 */
[----:B------:R-:W0:Y:S01]  /*3220*/  LDCU UR8, c[0x0][0x3a8] ;  /* 0x00007500ff0877ac */ /* 0x000e220008000800 */
[----:B------:R-:W1:Y:S01]  /*3230*/  LDC.64 R4, c[0x0][0x3d8] ;  /* 0x0000f600ff047b82 */ /* 0x000e620000000a00 */
[----:B------:R-:W-:Y:S01]  /*3240*/  BSSY B1, `(.L_x_29) ;  /* 0x0000227000017945 */ /* 0x000fe20003800000 */
[----:B------:R-:W-:Y:S01]  /*3250*/  IMAD.MOV.U32 R11, RZ, RZ, RZ ;  /* 0x000000ffff0b7224 */ /* 0x000fe200078e00ff */
[----:B------:R-:W2:Y:S01]  /*3260*/  LDCU.64 UR10, c[0x0][0x398] ;  /* 0x00007300ff0a77ac */ /* 0x000ea20008000a00 */
[----:B------:R-:W3:Y:S04]  /*3270*/  LDCU.64 UR4, c[0x0][0x380] ;  /* 0x00007000ff0477ac */ /* 0x000ee80008000a00 */
[----:B------:R-:W4:Y:S01]  /*3280*/  LDC.64 R12, c[0x0][0x3a0] ;  /* 0x0000e800ff0c7b82 */ /* 0x000f220000000a00 */
[----:B0-----:R-:W0:Y:S01]  /*3290*/  F2F.F64.F32 R20, UR8 ;  /* 0x0000000800147d10 */ /* 0x001e220008201800 */
[----:B--2---:R-:W-:Y:S01]  /*32a0*/  I2FP.F32.S32 R2, UR11 ;  /* 0x0000000b00027c45 */ /* 0x004fe20008201400 */
[----:B-1----:R-:W-:-:S06]  /*32b0*/  IMAD.WIDE R22, R22, 0x30, R4 ;  /* 0x0000003016167825 */ /* 0x002fcc00078e0204 */
[----:B------:R-:W1:Y:S01]  /*32c0*/  F2F.F64.F32 R24, UR10 ;  /* 0x0000000a00187d10 */ /* 0x000e620008201800 */
[----:B---3--:R-:W-:-:S04]  /*32d0*/  UIADD3 UR4, UP0, UPT, UR4, 0x20, URZ ;  /* 0x0000002004047890 */ /* 0x008fc8000ff1e0ff */
[----:B------:R-:W-:Y:S01]  /*32e0*/  UIADD3.X UR5, UPT, UPT, URZ, UR5, URZ, UP0, !UPT ;  /* 0x00000005ff057290 */ /* 0x000fe200087fe4ff */
[----:B----4-:R-:W-:Y:S01]  /*32f0*/  IMAD R4, R3, R12, RZ ;  /* 0x0000000c03047224 */ /* 0x010fe200078e02ff */
[C---:B------:R-:W-:Y:S01]  /*3300*/  LOP3.LUT R6, R12.reuse, 0x7, RZ, 0xc0, !PT ;  /* 0x000000070c067812 */ /* 0x040fe200078ec0ff */
[C---:B------:R-:W-:Y:S01]  /*3310*/  VIADD R5, R12.reuse, 0xffffffff ;  /* 0xffffffff0c057836 */ /* 0x040fe20000000000 */
[C---:B------:R-:W-:Y:S01]  /*3320*/  LOP3.LUT R7, R12.reuse, 0x3, RZ, 0xc0, !PT ;  /* 0x000000030c077812 */ /* 0x040fe200078ec0ff */
[----:B0-----:R-:W0:Y:S01]  /*3330*/  FRND.F64.TRUNC R32, R20 ;  /* 0x0000001400207313 */ /* 0x001e22000030d800 */
[C---:B------:R-:W-:Y:S01]  /*3340*/  LOP3.LUT R8, R12.reuse, 0x7ffffff8, RZ, 0xc0, !PT ;  /* 0x7ffffff80c087812 */ /* 0x040fe200078ec0ff */
[----:B------:R-:W-:Y:S01]  /*3350*/  DADD R30, R20, R20 ;  /* 0x00000000141e7229 */ /* 0x000fe20000000014 */
[----:B------:R-:W-:Y:S01]  /*3360*/  LOP3.LUT R9, R12, 0x1, RZ, 0xc0, !PT ;  /* 0x000000010c097812 */ /* 0x000fe200078ec0ff */
[----:B-1----:R-:W-:Y:S01]  /*3370*/  DMUL R34, R24, 4 ;  /* 0x4010000018227828 */ /* 0x002fe20000000000 */
[----:B------:R-:W-:Y:S01]  /*3380*/  SHF.R.U32.HI R12, RZ, 0x14, R21 ;  /* 0x00000014ff0c7819 */ /* 0x000fe20000011615 */
[----:B------:R-:W-:Y:S01]  /*3390*/  IMAD.U32 R28, RZ, RZ, UR4 ;  /* 0x00000004ff1c7e24 */ /* 0x000fe2000f8e00ff */
[C---:B------:R-:W-:Y:S01]  /*33a0*/  ISETP.GE.AND P2, PT, R21.reuse, RZ, PT ;  /* 0x000000ff1500720c */ /* 0x040fe20003f46270 */
[----:B------:R1:W2:Y:S01]  /*33b0*/  F2F.F64.F32 R26, R13 ;  /* 0x0000000d001a7310 */ /* 0x0002a20000201800 */
[----:B------:R-:W-:Y:S01]  /*33c0*/  LOP3.LUT R15, R12, 0x7ff, RZ, 0xc0, !PT ;  /* 0x000007ff0c0f7812 */ /* 0x000fe200078ec0ff */
[----:B------:R-:W-:Y:S01]  /*33d0*/  VIADD R12, R6, 0xffffffff ;  /* 0xffffffff060c7836 */ /* 0x000fe20000000000 */
[----:B------:R-:W-:Y:S01]  /*33e0*/  SEL R14, RZ, 0x7ff00000, !P2 ;  /* 0x7ff00000ff0e7807 */ /* 0x000fe20005000000 */
[----:B------:R-:W-:Y:S01]  /*33f0*/  IMAD.U32 R29, RZ, RZ, UR5 ;  /* 0x00000005ff1d7e24 */ /* 0x000fe2000f8e00ff */
[----:B------:R-:W-:Y:S01]  /*3400*/  LOP3.LUT R10, R21, 0x7fffffff, RZ, 0xc0, !PT ;  /* 0x7fffffff150a7812 */ /* 0x000fe200078ec0ff */
[----:B------:R-:W-:-:S02]  /*3410*/  VIADD R37, R15, 0xfffffc0c ;  /* 0xfffffc0c0f257836 */ /* 0x000fc40000000000 */
[----:B-1----:R-:W-:Y:S02]  /*3420*/  VIADD R13, R7, 0xffffffff ;  /* 0xffffffff070d7836 */ /* 0x002fe40000000000 */
[----:B------:R-:W-:Y:S01]  /*3430*/  IMAD.MOV R15, RZ, RZ, -R8 ;  /* 0x000000ffff0f7224 */ /* 0x000fe200078e0a08 */
[-C--:B------:R-:W-:Y:S01]  /*3440*/  SHF.L.U64.HI R46, R20, R37.reuse, R21 ;  /* 0x00000025142e7219 */ /* 0x080fe20000010215 */
[----:B------:R-:W-:Y:S01]  /*3450*/  VIADD R47, R14, 0x80000000 ;  /* 0x800000000e2f7836 */ /* 0x000fe20000000000 */
[----:B0-----:R-:W-:-:S07]  /*3460*/  SHF.L.U32 R48, R20, R37, RZ ;  /* 0x0000002514307219 */ /* 0x001fce00000006ff */
.L_x_63:
[----:B0--3--:R-:W3:Y:S04]  /*3470*/  LDG.E.64 R42, desc[UR6][R22.64] ;  /* 0x00000006162a7981 */ /* 0x009ee8000c1e1b00 */
[----:B----4-:R-:W4:Y:S04]  /*3480*/  LDG.E.64 R36, desc[UR6][R22.64+0x10] ;  /* 0x0000100616247981 */ /* 0x010f28000c1e1b00 */
[----:B------:R-:W5:Y:S01]  /*3490*/  LDG.E.64 R38, desc[UR6][R22.64+0x8] ;  /* 0x0000080616267981 */ /* 0x000f62000c1e1b00 */
[----:B------:R-:W-:Y:S01]  /*34a0*/  VIADD R11, R11, 0x1 ;  /* 0x000000010b0b7836 */ /* 0x000fe20000000000 */
[----:B------:R-:W-:Y:S05]  /*34b0*/  YIELD ;  /* 0x0000000000007946 */ /* 0x000fea0003800000 */
[----:B------:R-:W-:Y:S01]  /*34c0*/  BSSY.RECONVERGENT B0, `(.L_x_30) ;  /* 0x00001fd000007945 */ /* 0x000fe20003800200 */
[----:B------:R-:W-:-:S02]  /*34d0*/  ISETP.NE.AND P3, PT, R11, R0, PT ;  /* 0x000000000b00720c */ /* 0x000fc40003f65270 */
[----:B-1-3--:R-:W-:Y:S01]  /*34e0*/  SHF.R.U32.HI R40, RZ, 0x2, R43 ;  /* 0x00000002ff287819 */ /* 0x00afe2000001162b */
[----:B------:R-:W-:-:S03]  /*34f0*/  VIADD R42, R42, 0x587c5 ;  /* 0x000587c52a2a7836 */ /* 0x000fc60000000000 */
[----:B------:R-:W-:Y:S01]  /*3500*/  LOP3.LUT R40, R40, R43, RZ, 0x3c, !PT ;  /* 0x0000002b28287212 */ /* 0x000fe200078e3cff */
[----:B----4-:R-:W-:Y:S02]  /*3510*/  IMAD.SHL.U32 R41, R37, 0x10, RZ ;  /* 0x0000001025297824 */ /* 0x010fe400078e00ff */
[----:B------:R-:W-:Y:S02]  /*3520*/  IMAD.MOV.U32 R44, RZ, RZ, R37 ;  /* 0x000000ffff2c7224 */ /* 0x000fe400078e0025 */
[----:B------:R-:W-:-:S05]  /*3530*/  IMAD.SHL.U32 R43, R40, 0x2, RZ ;  /* 0x00000002282b7824 */ /* 0x000fca00078e00ff */
[----:B------:R-:W-:Y:S01]  /*3540*/  LOP3.LUT R40, R40, R43, R41, 0x96, !PT ;  /* 0x0000002b28287212 */ /* 0x000fe200078e9629 */
[----:B------:R-:W-:Y:S02]  /*3550*/  IMAD.MOV.U32 R41, RZ, RZ, 0x2f800000 ;  /* 0x2f800000ff297424 */ /* 0x000fe400078e00ff */
[----:B-----5:R-:W-:Y:S01]  /*3560*/  IMAD.MOV.U32 R43, RZ, RZ, R38 ;  /* 0x000000ffff2b7224 */ /* 0x020fe200078e0026 */
[----:B------:R-:W-:-:S04]  /*3570*/  LOP3.LUT R45, R40, R37, RZ, 0x3c, !PT ;  /* 0x00000025282d7212 */ /* 0x000fc800078e3cff */
[----:B------:R0:W-:Y:S01]  /*3580*/  STG.E.64 desc[UR6][R22.64], R42 ;  /* 0x0000002a16007986 */ /* 0x0001e2000c101b06 */
[----:B------:R-:W-:-:S03]  /*3590*/  IMAD.IADD R40, R45, 0x1, R42 ;  /* 0x000000012d287824 */ /* 0x000fc600078e022a */
[----:B------:R0:W-:Y:S02]  /*35a0*/  STG.E.64 desc[UR6][R22.64+0x10], R44 ;  /* 0x0000102c16007986 */ /* 0x0001e4000c101b06 */
[----:B------:R-:W-:-:S05]  /*35b0*/  I2FP.F32.U32 R40, R40 ;  /* 0x0000002800287245 */ /* 0x000fca0000201000 */
[----:B------:R-:W-:Y:S01]  /*35c0*/  FFMA R41, R40, R41, 1.1641532182693481445e-10 ;  /* 0x2f00000028297423 */ /* 0x000fe20000000029 */
[----:B------:R-:W-:-:S03]  /*35d0*/  IMAD.MOV.U32 R40, RZ, RZ, R39 ;  /* 0x000000ffff287224 */ /* 0x000fc600078e0027 */
[----:B------:R-:W-:Y:S01]  /*35e0*/  FMUL R56, R2, R41 ;  /* 0x0000002902387220 */ /* 0x000fe20000400000 */
[----:B------:R-:W-:-:S05]  /*35f0*/  IMAD.MOV.U32 R41, RZ, RZ, R36 ;  /* 0x000000ffff297224 */ /* 0x000fca00078e0024 */
[----:B------:R-:W1:Y:S01]  /*3600*/  F2I.TRUNC.NTZ R56, R56 ;  /* 0x0000003800387305 */ /* 0x000e62000020f100 */
[----:B------:R0:W-:Y:S01]  /*3610*/  STG.E.64 desc[UR6][R22.64+0x8], R40 ;  /* 0x0000082816007986 */ /* 0x0001e2000c101b06 */
[----:B-1----:R-:W-:-:S13]  /*3620*/  ISETP.NE.AND P0, PT, R56, R3, PT ;  /* 0x000000033800720c */ /* 0x002fda0003f05270 */
[----:B0-----:R-:W-:Y:S05]  /*3630*/  @!P0 BRA `(.L_x_31) ;  /* 0x0000001c00948947 */ /* 0x001fea0003800000 */
[----:B------:R-:W0:Y:S01]  /*3640*/  LDC R57, c[0x0][0x3a0] ;  /* 0x0000e800ff397b82 */ /* 0x000e220000000800 */
[----:B------:R-:W-:Y:S02]  /*3650*/  CS2R R58, SRZ ;  /* 0x00000000003a7805 */ /* 0x000fe4000001ff00 */
[----:B0-----:R-:W-:-:S13]  /*3660*/  ISETP.GE.AND P4, PT, R57, 0x1, PT ;  /* 0x000000013900780c */ /* 0x001fda0003f86270 */
[----:B------:R-:W-:Y:S05]  /*3670*/  @!P4 BRA `(.L_x_32) ;  /* 0x000000040098c947 */ /* 0x000fea0003800000 */
[----:B------:R-:W-:Y:S01]  /*3680*/  ISETP.GE.U32.AND P0, PT, R5, 0x7, PT ;  /* 0x000000070500780c */ /* 0x000fe20003f06070 */
[----:B------:R-:W-:Y:S01]  /*3690*/  IMAD R57, R56, R57, RZ ;  /* 0x0000003938397224 */ /* 0x000fe200078e02ff */
[----:B------:R-:W-:Y:S01]  /*36a0*/  CS2R R58, SRZ ;  /* 0x00000000003a7805 */ /* 0x000fe2000001ff00 */
[----:B------:R-:W-:-:S10]  /*36b0*/  IMAD.MOV.U32 R49, RZ, RZ, RZ ;  /* 0x000000ffff317224 */ /* 0x000fd400078e00ff */
[----:B------:R-:W-:Y:S05]  /*36c0*/  @!P0 BRA `(.L_x_33) ;  /* 0x0000000000b08947 */ /* 0x000fea0003800000 */
[----:B------:R-:W-:Y:S01]  /*36d0*/  IMAD.MOV.U32 R61, RZ, RZ, R57 ;  /* 0x000000ffff3d7224 */ /* 0x000fe200078e0039 */
[----:B------:R-:W-:Y:S01]  /*36e0*/  CS2R R58, SRZ ;  /* 0x00000000003a7805 */ /* 0x000fe2000001ff00 */
[----:B------:R-:W-:Y:S02]  /*36f0*/  IMAD.MOV.U32 R49, RZ, RZ, R4 ;  /* 0x000000ffff317224 */ /* 0x000fe400078e0004 */
[----:B------:R-:W-:-:S07]  /*3700*/  IMAD.MOV.U32 R60, RZ, RZ, R15 ;  /* 0x000000ffff3c7224 */ /* 0x000fce00078e000f */
.L_x_34:
[----:B------:R-:W-:-:S04]  /*3710*/  IMAD.WIDE R38, R49, 0x8, R28 ;  /* 0x0000000831267825 */ /* 0x000fc800078e021c */
[----:B------:R-:W-:Y:S01]  /*3720*/  IMAD.WIDE R36, R61, 0x8, R28 ;  /* 0x000000083d247825 */ /* 0x000fe200078e021c */
[----:B------:R-:W3:Y:S04]  /*3730*/  LDG.E.64 R40, desc[UR6][R38.64+-0x20] ;  /* 0xffffe00626287981 */ /* 0x000ee8000c1e1b00 */
[----:B------:R-:W3:Y:S04]  /*3740*/  LDG.E.64 R44, desc[UR6][R36.64+-0x20] ;  /* 0xffffe006242c7981 */ /* 0x000ee8000c1e1b00 */
[----:B------:R-:W4:Y:S04]  /*3750*/  LDG.E.64 R42, desc[UR6][R38.64+-0x18] ;  /* 0xffffe806262a7981 */ /* 0x000f28000c1e1b00 */
[----:B------:R-:W5:Y:S04]  /*3760*/  LDG.E.64 R50, desc[UR6][R38.64+-0x10] ;  /* 0xfffff00626327981 */ /* 0x000f68000c1e1b00 */
[----:B------:R-:W2:Y:S04]  /*3770*/  LDG.E.64 R52, desc[UR6][R36.64] ;  /* 0x0000000624347981 */ /* 0x000ea8000c1e1b00 */
[----:B------:R-:W2:Y:S01]  /*3780*/  LDG.E.64 R54, desc[UR6][R38.64+0x18] ;  /* 0x0000180626367981 */ /* 0x000ea2000c1e1b00 */
[----:B---3--:R-:W-:-:S03]  /*3790*/  DADD R44, R40, -R44 ;  /* 0x00000000282c7229 */ /* 0x008fc6000000082c */
[----:B------:R-:W4:Y:S05]  /*37a0*/  LDG.E.64 R40, desc[UR6][R36.64+-0x18] ;  /* 0xffffe80624287981 */ /* 0x000f2a000c1e1b00 */
[----:B------:R-:W-:Y:S02]  /*37b0*/  DFMA R58, R44, R44, R58 ;  /* 0x0000002c2c3a722b */ /* 0x000fe4000000003a */
[----:B------:R-:W5:Y:S01]  /*37c0*/  LDG.E.64 R44, desc[UR6][R36.64+-0x10] ;  /* 0xfffff006242c7981 */ /* 0x000f62000c1e1b00 */
[----:B----4-:R-:W-:Y:S02]  /*37d0*/  DADD R40, R42, -R40 ;  /* 0x000000002a287229 */ /* 0x010fe40000000828 */
[----:B-----5:R-:W-:-:S06]  /*37e0*/  DADD R44, R50, -R44 ;  /* 0x00000000322c7229 */ /* 0x020fcc000000082c */
[----:B------:R-:W-:Y:S01]  /*37f0*/  DFMA R42, R40, R40, R58 ;  /* 0x00000028282a722b */ /* 0x000fe2000000003a */
[----:B------:R-:W3:Y:S04]  /*3800*/  LDG.E.64 R50, desc[UR6][R38.64+-0x8] ;  /* 0xfffff80626327981 */ /* 0x000ee8000c1e1b00 */
[----:B------:R-:W3:Y:S03]  /*3810*/  LDG.E.64 R40, desc[UR6][R36.64+-0x8] ;  /* 0xfffff80624287981 */ /* 0x000ee6000c1e1b00 */
[----:B------:R-:W-:Y:S01]  /*3820*/  DFMA R42, R44, R44, R42 ;  /* 0x0000002c2c2a722b */ /* 0x000fe2000000002a */
[----:B------:R-:W4:Y:S04]  /*3830*/  LDG.E.64 R58, desc[UR6][R36.64+0x18] ;  /* 0x00001806243a7981 */ /* 0x000f28000c1e1b00 */
[----:B------:R-:W2:Y:S01]  /*3840*/  LDG.E.64 R44, desc[UR6][R38.64] ;  /* 0x00000006262c7981 */ /* 0x000ea2000c1e1b00 */
[----:B---3--:R-:W-:-:S03]  /*3850*/  DADD R40, R50, -R40 ;  /* 0x0000000032287229 */ /* 0x008fc60000000828 */
[----:B------:R-:W3:Y:S05]  /*3860*/  LDG.E.64 R50, desc[UR6][R38.64+0x8] ;  /* 0x0000080626327981 */ /* 0x000eea000c1e1b00 */
[----:B------:R-:W-:Y:S02]  /*3870*/  DFMA R42, R40, R40, R42 ;  /* 0x00000028282a722b */ /* 0x000fe4000000002a */
[----:B--2---:R-:W-:Y:S01]  /*3880*/  DADD R52, R44, -R52 ;  /* 0x000000002c347229 */ /* 0x004fe20000000834 */
[----:B------:R-:W2:Y:S04]  /*3890*/  LDG.E.64 R40, desc[UR6][R36.64+0x10] ;  /* 0x0000100624287981 */ /* 0x000ea8000c1e1b00 */
[----:B------:R-:W3:Y:S03]  /*38a0*/  LDG.E.64 R44, desc[UR6][R36.64+0x8] ;  /* 0x00000806242c7981 */ /* 0x000ee6000c1e1b00 */
[----:B------:R-:W-:Y:S01]  /*38b0*/  DFMA R52, R52, R52, R42 ;  /* 0x000000343434722b */ /* 0x000fe2000000002a */
[----:B------:R-:W2:Y:S01]  /*38c0*/  LDG.E.64 R42, desc[UR6][R38.64+0x10] ;  /* 0x00001006262a7981 */ /* 0x000ea2000c1e1b00 */
[----:B------:R-:W-:-:S05]  /*38d0*/  VIADD R60, R60, 0x8 ;  /* 0x000000083c3c7836 */ /* 0x000fca0000000000 */
[----:B------:R-:W-:Y:S01]  /*38e0*/  ISETP.NE.AND P0, PT, R60, RZ, PT ;  /* 0x000000ff3c00720c */ /* 0x000fe20003f05270 */
[----:B----4-:R-:W-:Y:S01]  /*38f0*/  DADD R58, R54, -R58 ;  /* 0x00000000363a7229 */ /* 0x010fe2000000083a */
[----:B------:R-:W-:Y:S02]  /*3900*/  VIADD R49, R49, 0x8 ;  /* 0x0000000831317836 */ /* 0x000fe40000000000 */
[----:B------:R-:W-:Y:S01]  /*3910*/  VIADD R61, R61, 0x8 ;  /* 0x000000083d3d7836 */ /* 0x000fe20000000000 */
[----:B---3--:R-:W-:Y:S02]  /*3920*/  DADD R44, R50, -R44 ;  /* 0x00000000322c7229 */ /* 0x008fe4000000082c */
[----:B--2---:R-:W-:-:S06]  /*3930*/  DADD R40, R42, -R40 ;  /* 0x000000002a287229 */ /* 0x004fcc0000000828 */
[----:B------:R-:W-:-:S08]  /*3940*/  DFMA R52, R44, R44, R52 ;  /* 0x0000002c2c34722b */ /* 0x000fd00000000034 */
[----:B------:R-:W-:-:S08]  /*3950*/  DFMA R52, R40, R40, R52 ;  /* 0x000000282834722b */ /* 0x000fd00000000034 */
[----:B------:R-:W-:Y:S01]  /*3960*/  DFMA R58, R58, R58, R52 ;  /* 0x0000003a3a3a722b */ /* 0x000fe20000000034 */
[----:B------:R-:W-:Y:S10]  /*3970*/  @P0 BRA `(.L_x_34) ;  /* 0xfffffffc00640947 */ /* 0x000ff4000383ffff */
[----:B------:R-:W-:-:S07]  /*3980*/  IMAD.MOV.U32 R49, RZ, RZ, R8 ;  /* 0x000000ffff317224 */ /* 0x000fce00078e0008 */
.L_x_33:
[----:B------:R-:W-:-:S13]  /*3990*/  ISETP.NE.AND P0, PT, R6, RZ, PT ;  /* 0x000000ff0600720c */ /* 0x000fda0003f05270 */
[----:B------:R-:W-:Y:S05]  /*39a0*/  @!P0 BRA `(.L_x_32) ;  /* 0x0000000000cc8947 */ /* 0x000fea0003800000 */
[----:B------:R-:W-:Y:S02]  /*39b0*/  ISETP.GE.U32.AND P0, PT, R12, 0x3, PT ;  /* 0x000000030c00780c */ /* 0x000fe40003f06070 */
[----:B------:R-:W-:-:S11]  /*39c0*/  ISETP.NE.AND P1, PT, R7, RZ, PT ;  /* 0x000000ff0700720c */ /* 0x000fd60003f25270 */
[----:B------:R-:W-:Y:S05]  /*39d0*/  @!P0 BRA `(.L_x_35) ;  /* 0x0000000000588947 */ /* 0x000fea0003800000 */
[----:B------:R-:W0:Y:S01]  /*39e0*/  LDC.64 R54, c[0x0][0x380] ;  /* 0x0000e000ff367b82 */ /* 0x000e220000000a00 */
[--C-:B------:R-:W-:Y:S02]  /*39f0*/  IMAD.IADD R61, R4, 0x1, R49.reuse ;  /* 0x00000001043d7824 */ /* 0x100fe400078e0231 */
[----:B------:R-:W-:Y:S02]  /*3a00*/  IMAD.IADD R37, R57, 0x1, R49 ;  /* 0x0000000139257824 */ /* 0x000fe400078e0231 */
[----:B0-----:R-:W-:-:S04]  /*3a10*/  IMAD.WIDE R60, R61, 0x8, R54 ;  /* 0x000000083d3c7825 */ /* 0x001fc800078e0236 */
[----:B------:R-:W-:Y:S01]  /*3a20*/  IMAD.WIDE R54, R37, 0x8, R54 ;  /* 0x0000000825367825 */ /* 0x000fe200078e0236 */
[----:B------:R-:W3:Y:S04]  /*3a30*/  LDG.E.64 R50, desc[UR6][R60.64+0x8] ;  /* 0x000008063c327981 */ /* 0x000ee8000c1e1b00 */
[----:B------:R-:W4:Y:S04]  /*3a40*/  LDG.E.64 R36, desc[UR6][R60.64] ;  /* 0x000000063c247981 */ /* 0x000f28000c1e1b00 */
[----:B------:R-:W4:Y:S04]  /*3a50*/  LDG.E.64 R52, desc[UR6][R54.64] ;  /* 0x0000000636347981 */ /* 0x000f28000c1e1b00 */
[----:B------:R-:W3:Y:S04]  /*3a60*/  LDG.E.64 R44, desc[UR6][R54.64+0x8] ;  /* 0x00000806362c7981 */ /* 0x000ee8000c1e1b00 */
[----:B------:R-:W5:Y:S04]  /*3a70*/  LDG.E.64 R42, desc[UR6][R60.64+0x10] ;  /* 0x000010063c2a7981 */ /* 0x000f68000c1e1b00 */
[----:B------:R-:W5:Y:S04]  /*3a80*/  LDG.E.64 R40, desc[UR6][R54.64+0x10] ;  /* 0x0000100636287981 */ /* 0x000f68000c1e1b00 */
[----:B------:R-:W2:Y:S01]  /*3a90*/  LDG.E.64 R38, desc[UR6][R60.64+0x18] ;  /* 0x000018063c267981 */ /* 0x000ea2000c1e1b00 */
[----:B----4-:R-:W-:-:S03]  /*3aa0*/  DADD R52, R36, -R52 ;  /* 0x0000000024347229 */ /* 0x010fc60000000834 */
[----:B------:R-:W2:Y:S01]  /*3ab0*/  LDG.E.64 R36, desc[UR6][R54.64+0x18] ;  /* 0x0000180636247981 */ /* 0x000ea2000c1e1b00 */
[----:B---3--:R-:W-:-:S04]  /*3ac0*/  DADD R44, R50, -R44 ;  /* 0x00000000322c7229 */ /* 0x008fc8000000082c */
[----:B------:R-:W-:Y:S02]  /*3ad0*/  DFMA R52, R52, R52, R58 ;  /* 0x000000343434722b */ /* 0x000fe4000000003a */
[----:B-----5:R-:W-:-:S06]  /*3ae0*/  DADD R40, R42, -R40 ;  /* 0x000000002a287229 */ /* 0x020fcc0000000828 */
[----:B------:R-:W-:-:S08]  /*3af0*/  DFMA R52, R44, R44, R52 ;  /* 0x0000002c2c34722b */ /* 0x000fd00000000034 */
[----:B------:R-:W-:Y:S01]  /*3b00*/  DFMA R52, R40, R40, R52 ;  /* 0x000000282834722b */ /* 0x000fe20000000034 */
[----:B------:R-:W-:Y:S01]  /*3b10*/  VIADD R49, R49, 0x4 ;  /* 0x0000000431317836 */ /* 0x000fe20000000000 */
[----:B--2---:R-:W-:-:S08]  /*3b20*/  DADD R36, R38, -R36 ;  /* 0x0000000026247229 */ /* 0x004fd00000000824 */
[----:B------:R-:W-:-:S11]  /*3b30*/  DFMA R58, R36, R36, R52 ;  /* 0x00000024243a722b */ /* 0x000fd60000000034 */
.L_x_35:
[----:B------:R-:W-:Y:S05]  /*3b40*/  @!P1 BRA `(.L_x_32) ;  /* 0x0000000000649947 */ /* 0x000fea0003800000 */
[----:B------:R-:W-:Y:S02]  /*3b50*/  ISETP.NE.AND P0, PT, R13, RZ, PT ;  /* 0x000000ff0d00720c */ /* 0x000fe40003f05270 */
[----:B------:R-:W-:-:S11]  /*3b60*/  ISETP.NE.AND P1, PT, R9, RZ, PT ;  /* 0x000000ff0900720c */ /* 0x000fd60003f25270 */
[----:B------:R-:W0:Y:S01]  /*3b70*/  @P0 LDC.64 R40, c[0x0][0x380] ;  /* 0x0000e000ff280b82 */ /* 0x000e220000000a00 */
[--C-:B------:R-:W-:Y:S02]  /*3b80*/  @P0 IMAD.IADD R45, R4, 0x1, R49.reuse ;  /* 0x00000001042d0824 */ /* 0x100fe400078e0231 */
[----:B------:R-:W-:Y:S02]  /*3b90*/  @P0 IMAD.IADD R39, R57, 0x1, R49 ;  /* 0x0000000139270824 */ /* 0x000fe400078e0231 */
[----:B------:R-:W-:-:S03]  /*3ba0*/  @P0 VIADD R49, R49, 0x2 ;  /* 0x0000000231310836 */ /* 0x000fc60000000000 */
[----:B------:R-:W1:Y:S01]  /*3bb0*/  @P1 LDC.64 R36, c[0x0][0x380] ;  /* 0x0000e000ff241b82 */ /* 0x000e620000000a00 */
[--C-:B------:R-:W-:Y:S02]  /*3bc0*/  @P1 IMAD.IADD R55, R4, 0x1, R49.reuse ;  /* 0x0000000104371824 */ /* 0x100fe400078e0231 */
[----:B------:R-:W-:Y:S02]  /*3bd0*/  @P1 IMAD.IADD R57, R57, 0x1, R49 ;  /* 0x0000000139391824 */ /* 0x000fe400078e0231 */
[----:B0-----:R-:W-:-:S04]  /*3be0*/  @P0 IMAD.WIDE R44, R45, 0x8, R40 ;  /* 0x000000082d2c0825 */ /* 0x001fc800078e0228 */
[----:B------:R-:W-:Y:S01]  /*3bf0*/  @P0 IMAD.WIDE R40, R39, 0x8, R40 ;  /* 0x0000000827280825 */ /* 0x000fe200078e0228 */
[----:B------:R-:W3:Y:S04]  /*3c00*/  @P0 LDG.E.64 R42, desc[UR6][R44.64] ;  /* 0x000000062c2a0981 */ /* 0x000ee8000c1e1b00 */
[----:B------:R-:W3:Y:S01]  /*3c10*/  @P0 LDG.E.64 R38, desc[UR6][R40.64] ;  /* 0x0000000628260981 */ /* 0x000ee2000c1e1b00 */
[----:B-1----:R-:W-:-:S03]  /*3c20*/  @P1 IMAD.WIDE R54, R55, 0x8, R36 ;  /* 0x0000000837361825 */ /* 0x002fc600078e0224 */
[----:B------:R-:W4:Y:S01]  /*3c30*/  @P0 LDG.E.64 R50, desc[UR6][R44.64+0x8] ;  /* 0x000008062c320981 */ /* 0x000f22000c1e1b00 */
[----:B------:R-:W-:-:S03]  /*3c40*/  @P1 IMAD.WIDE R36, R57, 0x8, R36 ;  /* 0x0000000839241825 */ /* 0x000fc600078e0224 */
[----:B------:R-:W4:Y:S04]  /*3c50*/  @P0 LDG.E.64 R52, desc[UR6][R40.64+0x8] ;  /* 0x0000080628340981 */ /* 0x000f28000c1e1b00 */
[----:B------:R-:W5:Y:S04]  /*3c60*/  @P1 LDG.E.64 R54, desc[UR6][R54.64] ;  /* 0x0000000636361981 */ /* 0x000f68000c1e1b00 */
[----:B------:R-:W5:Y:S01]  /*3c70*/  @P1 LDG.E.64 R36, desc[UR6][R36.64] ;  /* 0x0000000624241981 */ /* 0x000f62000c1e1b00 */
[----:B---3--:R-:W-:Y:S02]  /*3c80*/  @P0 DADD R38, R42, -R38 ;  /* 0x000000002a260229 */ /* 0x008fe40000000826 */
[----:B----4-:R-:W-:-:S06]  /*3c90*/  @P0 DADD R50, R50, -R52 ;  /* 0x0000000032320229 */ /* 0x010fcc0000000834 */
[----:B------:R-:W-:-:S08]  /*3ca0*/  @P0 DFMA R38, R38, R38, R58 ;  /* 0x000000262626022b */ /* 0x000fd0000000003a */
[----:B------:R-:W-:Y:S02]  /*3cb0*/  @P0 DFMA R58, R50, R50, R38 ;  /* 0x00000032323a022b */ /* 0x000fe40000000026 */
[----:B-----5:R-:W-:-:S08]  /*3cc0*/  @P1 DADD R38, R54, -R36 ;  /* 0x0000000036261229 */ /* 0x020fd00000000824 */
[----:B------:R-:W-:-:S11]  /*3cd0*/  @P1 DFMA R58, R38, R38, R58 ;  /* 0x00000026263a122b */ /* 0x000fd6000000003a */
.L_x_32:
[----:B------:R-:W-:Y:S01]  /*3ce0*/  UMOV UR4, 0x86a12b9b ;  /* 0x86a12b9b00047882 */ /* 0x000fe20000000000 */
[----:B------:R-:W-:Y:S01]  /*3cf0*/  UMOV UR5, 0x3d06849b ;  /* 0x3d06849b00057882 */ /* 0x000fe20000000000 */
[----:B------:R-:W-:Y:S01]  /*3d00*/  BSSY.RECONVERGENT B3, `(.L_x_36) ;  /* 0x0000050000037945 */ /* 0x000fe20003800200 */
[----:B------:R-:W-:Y:S01]  /*3d10*/  DSETP.GEU.AND P0, PT, R58, UR4, PT ;  /* 0x000000043a007e2a */ /* 0x000fe2000bf0e000 */
[----:B------:R-:W-:-:S13]  /*3d20*/  CS2R R36, SRZ ;  /* 0x0000000000247805 */ /* 0x000fda000001ff00 */
[----:B------:R-:W-:Y:S05]  /*3d30*/  @!P0 BRA `(.L_x_37) ;  /* 0x0000000400308947 */ /* 0x000fea0003800000 */
[----:B------:R-:W-:Y:S01]  /*3d40*/  DADD R36, -RZ, |R58| ;  /* 0x00000000ff247229 */ /* 0x000fe2000000053a */
[----:B------:R-:W-:Y:S01]  /*3d50*/  BSSY.RECONVERGENT B4, `(.L_x_38) ;  /* 0x0000007000047945 */ /* 0x000fe20003800200 */
[----:B------:R-:W-:Y:S01]  /*3d60*/  DSETP.NEU.AND P0, PT, R32, R20, PT ;  /* 0x000000142000722a */ /* 0x000fe20003f0d000 */
[----:B------:R-:W-:Y:S01]  /*3d70*/  IMAD.MOV.U32 R57, RZ, RZ, R20 ;  /* 0x000000ffff397224 */ /* 0x000fe200078e0014 */
[----:B------:R-:W-:Y:S01]  /*3d80*/  MOV R60, 0x3dc0 ;  /* 0x00003dc0003c7802 */ /* 0x000fe20000000f00 */
[----:B------:R-:W-:-:S05]  /*3d90*/  IMAD.MOV.U32 R49, RZ, RZ, R21 ;  /* 0x000000ffff317224 */ /* 0x000fca00078e0015 */
[----:B------:R-:W-:-:S07]  /*3da0*/  IMAD.MOV.U32 R61, RZ, RZ, R37 ;  /* 0x000000ffff3d7224 */ /* 0x000fce00078e0025 */
[----:B--2---:R-:W-:Y:S05]  /*3db0*/  CALL.REL.NOINC `($_Z9SGDEnginePdPiS0_fiiffiPfS1_S1_S1_iiP17curandStateXORWOW$__internal_accurate_pow) ;  /* 0x0000002000ec7944 */ /* 0x004fea0003c00000 */
[----:B------:R-:W-:Y:S05]  /*3dc0*/  BSYNC.RECONVERGENT B4 ;  /* 0x0000000000047941 */ /* 0x000fea0003800200 */
.L_x_38:
[----:B------:R-:W-:Y:S01]  /*3dd0*/  DADD R40, R20, R58 ;  /* 0x0000000014287229 */ /* 0x000fe2000000003a */
[----:B------:R-:W-:Y:S01]  /*3de0*/  ISETP.GE.AND P5, PT, R59, RZ, PT ;  /* 0x000000ff3b00720c */ /* 0x000fe20003fa6270 */
[----:B------:R-:W-:Y:S01]  /*3df0*/  DADD R38, -RZ, -R36 ;  /* 0x00000000ff267229 */ /* 0x000fe20000000924 */
[----:B------:R-:W-:Y:S01]  /*3e00*/  ISETP.EQ.U32.AND P1, PT, R48, RZ, PT ;  /* 0x000000ff3000720c */ /* 0x000fe20003f22070 */
[----:B------:R-:W-:Y:S03]  /*3e10*/  BSSY.RECONVERGENT B4, `(.L_x_39) ;  /* 0x000001c000047945 */ /* 0x000fe60003800200 */
[----:B------:R-:W-:-:S03]  /*3e20*/  ISETP.EQ.AND.EX P1, PT, R46, -0x80000000, !P5, P1 ;  /* 0x800000002e00780c */ /* 0x000fc60006f22310 */
[----:B------:R-:W-:Y:S02]  /*3e30*/  LOP3.LUT R40, R41, 0x7ff00000, RZ, 0xc0, !PT ;  /* 0x7ff0000029287812 */ /* 0x000fe400078ec0ff */
[----:B------:R-:W-:Y:S02]  /*3e40*/  FSEL R36, R38, R36, P1 ;  /* 0x0000002426247208 */ /* 0x000fe40000800000 */
[----:B------:R-:W-:Y:S02]  /*3e50*/  ISETP.NE.AND P6, PT, R40, 0x7ff00000, PT ;  /* 0x7ff000002800780c */ /* 0x000fe40003fc5270 */
[----:B------:R-:W-:Y:S02]  /*3e60*/  FSEL R37, R39, R37, P1 ;  /* 0x0000002527257208 */ /* 0x000fe40000800000 */
[----:B------:R-:W-:Y:S02]  /*3e70*/  @P0 FSEL R36, R36, RZ, P5 ;  /* 0x000000ff24240208 */ /* 0x000fe40002800000 */
[----:B------:R-:W-:-:S07]  /*3e80*/  @P0 FSEL R37, R37, -QNAN , P5 ;  /* 0xfff8000025250808 */ /* 0x000fce0002800000 */
[----:B------:R-:W-:Y:S05]  /*3e90*/  @P6 BRA `(.L_x_40) ;  /* 0x00000000004c6947 */ /* 0x000fea0003800000 */
[----:B------:R-:W0:Y:S01]  /*3ea0*/  LDC R38, c[0x0][0x3a8] ;  /* 0x0000ea00ff267b82 */ /* 0x000e220000000800 */
[----:B------:R-:W-:-:S06]  /*3eb0*/  DSETP.NAN.AND P0, PT, R58, R58, PT ;  /* 0x0000003a3a00722a */ /* 0x000fcc0003f08000 */
[----:B0-----:R-:W-:-:S13]  /*3ec0*/  FSETP.NUM.AND P0, PT, R38, R38, !P0 ;  /* 0x000000262600720b */ /* 0x001fda0004707000 */
[----:B------:R-:W-:Y:S01]  /*3ed0*/  @!P0 DADD R36, R20, R58 ;  /* 0x0000000014248229 */ /* 0x000fe2000000003a */
[----:B------:R-:W-:Y:S10]  /*3ee0*/  @!P0 BRA `(.L_x_40) ;  /* 0x0000000000388947 */ /* 0x000ff40003800000 */
[----:B------:R-:W-:Y:S01]  /*3ef0*/  DSETP.NEU.AND P6, PT, |R20|, +INF , PT ;  /* 0x7ff000001400742a */ /* 0x000fe20003fcd200 */
[----:B------:R-:W-:-:S13]  /*3f00*/  PLOP3.LUT P0, PT, PT, PT, PT, 0x80, 0x8 ;  /* 0x000000000008781c */ /* 0x000fda0003f0f070 */
[----:B------:R-:W-:Y:S01]  /*3f10*/  @!P6 PLOP3.LUT P0, PT, P2, PT, PT, 0x80, 0x8 ;  /* 0x000000000008e81c */ /* 0x000fe2000170f070 */
[----:B------:R-:W-:Y:S01]  /*3f20*/  @!P6 DSETP.GT.AND P5, PT, |R58|, 1, PT ;  /* 0x3ff000003a00e42a */ /* 0x000fe20003fa4200 */
[----:B------:R-:W-:-:S05]  /*3f30*/  @!P6 IMAD.MOV.U32 R36, RZ, RZ, RZ ;  /* 0x000000ffff24e224 */ /* 0x000fca00078e00ff */
[----:B------:R-:W-:-:S06]  /*3f40*/  @!P6 SEL R38, RZ, 0x7ff00000, !P5 ;  /* 0x7ff00000ff26e807 */ /* 0x000fcc0006800000 */
[----:B------:R-:W-:-:S05]  /*3f50*/  @!P0 LOP3.LUT R38, R38, 0x7ff00000, RZ, 0x3c, !PT ;  /* 0x7ff0000026268812 */ /* 0x000fca00078e3cff */
[----:B------:R-:W-:Y:S01]  /*3f60*/  @!P6 IMAD.MOV.U32 R37, RZ, RZ, R38 ;  /* 0x000000ffff25e224 */ /* 0x000fe200078e0026 */
[----:B------:R-:W-:Y:S06]  /*3f70*/  @!P6 BRA `(.L_x_40) ;  /* 0x000000000014e947 */ /* 0x000fec0003800000 */
[----:B------:R-:W-:-:S14]  /*3f80*/  DSETP.NEU.AND P0, PT, |R58|, +INF , PT ;  /* 0x7ff000003a00742a */ /* 0x000fdc0003f0d200 */
[----:B------:R-:W-:Y:S01]  /*3f90*/  @!P0 ISETP.NE.AND P5, PT, R10, 0x3fe00000, PT ;  /* 0x3fe000000a00880c */ /* 0x000fe20003fa5270 */
[----:B------:R-:W-:-:S03]  /*3fa0*/  @!P0 IMAD.MOV.U32 R36, RZ, RZ, RZ ;  /* 0x000000ffff248224 */ /* 0x000fc600078e00ff */
[----:B------:R-:W-:-:S04]  /*3fb0*/  @!P0 SEL R39, R47, R14, P5 ;  /* 0x0000000e2f278207 */ /* 0x000fc80002800000 */
[----:B------:R-:W-:-:S07]  /*3fc0*/  @!P0 SEL R37, R39, R14, P1 ;  /* 0x0000000e27258207 */ /* 0x000fce0000800000 */
.L_x_40:
[----:B------:R-:W-:Y:S05]  /*3fd0*/  BSYNC.RECONVERGENT B4 ;  /* 0x0000000000047941 */ /* 0x000fea0003800200 */
.L_x_39:
[----:B------:R-:W0:Y:S01]  /*3fe0*/  LDCU UR4, c[0x0][0x3a8] ;  /* 0x00007500ff0477ac */ /* 0x000e220008000800 */
[----:B------:R-:W-:Y:S01]  /*3ff0*/  DSETP.NEU.AND P0, PT, R58, 1, PT ;  /* 0x3ff000003a00742a */ /* 0x000fe20003f0d000 */
[----:B------:R-:W-:Y:S01]  /*4000*/  IMAD.MOV.U32 R40, RZ, RZ, 0x1 ;  /* 0x00000001ff287424 */ /* 0x000fe200078e00ff */
[----:B------:R-:W-:Y:S01]  /*4010*/  BSSY.RECONVERGENT B4, `(.L_x_41) ;  /* 0x000001c000047945 */ /* 0x000fe20003800200 */
[----:B------:R-:W-:-:S03]  /*4020*/  UMOV UR5, 0x3f50624d ;  /* 0x3f50624d00057882 */ /* 0x000fc60000000000 */
[----:B------:R-:W-:Y:S02]  /*4030*/  FSEL R36, R36, RZ, P0 ;  /* 0x000000ff24247208 */ /* 0x000fe40000000000 */
[----:B------:R-:W-:Y:S02]  /*4040*/  FSEL R37, R37, 1.875, P0 ;  /* 0x3ff0000025257808 */ /* 0x000fe40000000000 */
[----:B0-----:R-:W-:Y:S01]  /*4050*/  FSETP.NEU.AND P1, PT, RZ, UR4, PT ;  /* 0x00000004ff007c0b */ /* 0x001fe2000bf2d000 */
[----:B------:R-:W-:Y:S02]  /*4060*/  UMOV UR4, 0xd2f1a9fc ;  /* 0xd2f1a9fc00047882 */ /* 0x000fe40000000000 */
[----:B------:R-:W-:Y:S01]  /*4070*/  DADD R58, R58, UR4 ;  /* 0x000000043a3a7e29 */ /* 0x000fe20008000000 */
[----:B------:R-:W-:Y:S02]  /*4080*/  FSEL R36, R36, RZ, P1 ;  /* 0x000000ff24247208 */ /* 0x000fe40000800000 */
[----:B------:R-:W-:-:S02]  /*4090*/  FSEL R37, R37, 1.875, P1 ;  /* 0x3ff0000025257808 */ /* 0x000fc40000800000 */
[----:B------:R-:W-:-:S04]  /*40a0*/  FSETP.GEU.AND P1, PT, |R31|, 6.5827683646048100446e-37, PT ;  /* 0x036000001f00780b */ /* 0x000fc80003f2e200 */
[----:B------:R-:W-:-:S08]  /*40b0*/  DFMA R36, R26, R36, 1 ;  /* 0x3ff000001a24742b */ /* 0x000fd00000000024 */
[----:B------:R-:W-:-:S06]  /*40c0*/  DMUL R36, R36, R58 ;  /* 0x0000003a24247228 */ /* 0x000fcc0000000000 */
[----:B------:R-:W0:Y:S02]  /*40d0*/  MUFU.RCP64H R41, R37 ;  /* 0x0000002500297308 */ /* 0x000e240000001800 */
[----:B0-----:R-:W-:-:S08]  /*40e0*/  DFMA R38, -R36, R40, 1 ;  /* 0x3ff000002426742b */ /* 0x001fd00000000128 */
        /* <DEDUP_REMOVED lines=14> */
.L_x_42:
[----:B------:R-:W-:Y:S05]  /*41d0*/  BSYNC.RECONVERGENT B4 ;  /* 0x0000000000047941 */ /* 0x000fea0003800200 */
.L_x_41:
[----:B------:R-:W-:Y:S02]  /*41e0*/  IMAD.MOV.U32 R36, RZ, RZ, R38 ;  /* 0x000000ffff247224 */ /* 0x000fe400078e0026 */
[----:B------:R-:W-:-:S07]  /*41f0*/  IMAD.MOV.U32 R37, RZ, RZ, R39 ;  /* 0x000000ffff257224 */ /* 0x000fce00078e0027 */
.L_x_37:
[----:B------:R-:W-:Y:S05]  /*4200*/  BSYNC.RECONVERGENT B3 ;  /* 0x0000000000037941 */ /* 0x000fea0003800200 */
.L_x_36:
[----:B------:R-:W-:Y:S05]  /*4210*/  @!P4 BRA `(.L_x_31) ;  /* 0x00000010009cc947 */ /* 0x000fea0003800000 */
[----:B------:R-:W0:Y:S01]  /*4220*/  LDCU UR4, c[0x0][0x3a0] ;  /* 0x00007400ff0477ac */ /* 0x000e220008000800 */
[----:B------:R-:W-:Y:S01]  /*4230*/  ISETP.GE.U32.AND P0, PT, R5, 0x7, PT ;  /* 0x000000070500780c */ /* 0x000fe20003f06070 */
[----:B------:R-:W-:Y:S02]  /*4240*/  IMAD.MOV.U32 R49, RZ, RZ, RZ ;  /* 0x000000ffff317224 */ /* 0x000fe400078e00ff */
[----:B0-----:R-:W-:-:S10]  /*4250*/  IMAD R56, R56, UR4, RZ ;  /* 0x0000000438387c24 */ /* 0x001fd4000f8e02ff */
[----:B------:R-:W-:Y:S05]  /*4260*/  @!P0 BRA `(.L_x_43) ;  /* 0x00000008003c8947 */ /* 0x000fea0003800000 */
[----:B------:R-:W-:Y:S01]  /*4270*/  DSETP.GT.AND P0, PT, R36, RZ, PT ;  /* 0x000000ff2400722a */ /* 0x000fe20003f04000 */
[----:B------:R-:W-:-:S13]  /*4280*/  IMAD.MOV.U32 R49, RZ, RZ, RZ ;  /* 0x000000ffff317224 */ /* 0x000fda00078e00ff */
.L_x_54:
[----:B01----:R-:W0:Y:S01]  /*4290*/  LDC.64 R40, c[0x0][0x380] ;  /* 0x0000e000ff287b82 */ /* 0x003e220000000a00 */
[--C-:B------:R-:W-:Y:S01]  /*42a0*/  @P0 IMAD.IADD R39, R56, 0x1, R49.reuse ;  /* 0x0000000138270824 */ /* 0x100fe200078e0231 */
[----:B------:R-:W1:Y:S01]  /*42b0*/  LDCU.64 UR4, c[0x0][0x380] ;  /* 0x00007000ff0477ac */ /* 0x000e620008000a00 */
[----:B------:R-:W-:Y:S02]  /*42c0*/  IMAD.IADD R43, R4, 0x1, R49 ;  /* 0x00000001042b7824 */ /* 0x000fe400078e0231 */
[----:B0-----:R-:W-:-:S04]  /*42d0*/  @P0 IMAD.WIDE R38, R39, 0x8, R40 ;  /* 0x0000000827260825 */ /* 0x001fc800078e0228 */
[----:B------:R-:W-:Y:S02]  /*42e0*/  IMAD.WIDE R40, R43, 0x8, R40 ;  /* 0x000000082b287825 */ /* 0x000fe400078e0228 */
[----:B------:R-:W3:Y:S04]  /*42f0*/  @P0 LDG.E.64 R38, desc[UR6][R38.64] ;  /* 0x0000000626260981 */ /* 0x000ee8000c1e1b00 */
[----:B------:R-:W3:Y:S01]  /*4300*/  @P0 LDG.E.64 R42, desc[UR6][R40.64] ;  /* 0x00000006282a0981 */ /* 0x000ee2000c1e1b00 */
[----:B------:R-:W-:Y:S02]  /*4310*/  IMAD.MOV.U32 R52, RZ, RZ, R34 ;  /* 0x000000ffff347224 */ /* 0x000fe400078e0022 */
[----:B------:R-:W-:Y:S01]  /*4320*/  IMAD.MOV.U32 R53, RZ, RZ, R35 ;  /* 0x000000ffff357224 */ /* 0x000fe200078e0023 */
[----:B---3--:R-:W-:-:S08]  /*4330*/  @P0 DADD R42, R42, -R38 ;  /* 0x000000002a2a0229 */ /* 0x008fd00000000826 */
[----:B------:R-:W-:-:S08]  /*4340*/  @P0 DMUL R42, R42, R36 ;  /* 0x000000242a2a0228 */ /* 0x000fd00000000000 */
[C---:B------:R-:W-:Y:S02]  /*4350*/  @P0 DSETP.GT.AND P1, PT, R42.reuse, 4, PT ;  /* 0x401000002a00042a */ /* 0x040fe40003f24000 */
[----:B------:R-:W-:-:S04]  /*4360*/  @P0 DSETP.GEU.AND P4, PT, R42, -4, PT ;  /* 0xc01000002a00042a */ /* 0x000fc80003f8e000 */
[----:B------:R-:W-:Y:S02]  /*4370*/  @P0 FSEL R42, R42, RZ, !P1 ;  /* 0x000000ff2a2a0208 */ /* 0x000fe40004800000 */
[----:B------:R-:W-:Y:S02]  /*4380*/  @P0 FSEL R43, R43, 2.25, !P1 ;  /* 0x401000002b2b0808 */ /* 0x000fe40004800000 */
[----:B------:R-:W-:Y:S02]  /*4390*/  IADD3 R44, P1, PT, R56, R49, RZ ;  /* 0x00000031382c7210 */ /* 0x000fe40007f3e0ff */
[----:B------:R-:W-:Y:S02]  /*43a0*/  @P0 FSEL R42, R42, RZ, P4 ;  /* 0x000000ff2a2a0208 */ /* 0x000fe40002000000 */
[----:B------:R-:W-:Y:S02]  /*43b0*/  @P0 FSEL R43, R43, -2.25, P4 ;  /* 0xc01000002b2b0808 */ /* 0x000fe40002000000 */
[----:B------:R-:W-:-:S02]  /*43c0*/  LEA.HI.X.SX32 R39, R56, RZ, 0x1, P1 ;  /* 0x000000ff38277211 */ /* 0x000fc400008f0eff */
[C---:B-1----:R-:W-:Y:S02]  /*43d0*/  LEA R38, P1, R44.reuse, UR4, 0x3 ;  /* 0x000000042c267c11 */ /* 0x042fe4000f8218ff */
[----:B------:R-:W-:Y:S02]  /*43e0*/  @P0 DMUL R52, R24, R42 ;  /* 0x0000002a18340228 */ /* 0x000fe40000000000 */
[----:B------:R-:W-:-:S05]  /*43f0*/  LEA.HI.X R39, R44, UR5, R39, 0x3, P1 ;  /* 0x000000052c277c11 */ /* 0x000fca00088f1c27 */
[----:B------:R0:W-:Y:S04]  /*4400*/  REDG.E.ADD.F64.RN.STRONG.GPU desc[UR6][R40.64], R52 ;  /* 0x00000034280079a6 */ /* 0x0001e8000c12ff06 */
[----:B------:R-:W3:Y:S04]  /*4410*/  @P0 LDG.E.64 R44, desc[UR6][R40.64+0x8] ;  /* 0x00000806282c0981 */ /* 0x000ee8000c1e1b00 */
[----:B------:R-:W3:Y:S01]  /*4420*/  @P0 LDG.E.64 R42, desc[UR6][R38.64+0x8] ;  /* 0x00000806262a0981 */ /* 0x000ee2000c1e1b00 */
[--C-:B------:R-:W-:Y:S02]  /*4430*/  IMAD.MOV.U32 R50, RZ, RZ, R34.reuse ;  /* 0x000000ffff327224 */ /* 0x100fe400078e0022 */
[----:B------:R-:W-:Y:S01]  /*4440*/  IMAD.MOV.U32 R51, RZ, RZ, R35 ;  /* 0x000000ffff337224 */ /* 0x000fe200078e0023 */
[----:B------:R-:W-:Y:S01]  /*4450*/  BSSY.RECONVERGENT B3, `(.L_x_44) ;  /* 0x000001d000037945 */ /* 0x000fe20003800200 */
[----:B0-----:R-:W-:-:S02]  /*4460*/  IMAD.MOV.U32 R52, RZ, RZ, R34 ;  /* 0x000000ffff347224 */ /* 0x001fc400078e0022 */
[--C-:B------:R-:W-:Y:S01]  /*4470*/  IMAD.MOV.U32 R53, RZ, RZ, R35.reuse ;  /* 0x000000ffff357224 */ /* 0x100fe200078e0023 */
[----:B---3--:R-:W-:Y:S01]  /*4480*/  @P0 DADD R42, R44, -R42 ;  /* 0x000000002c2a0229 */ /* 0x008fe2000000082a */
[----:B------:R-:W-:Y:S02]  /*4490*/  IMAD.MOV.U32 R44, RZ, RZ, R34 ;  /* 0x000000ffff2c7224 */ /* 0x000fe400078e0022 */
[----:B------:R-:W-:-:S05]  /*44a0*/  IMAD.MOV.U32 R45, RZ, RZ, R35 ;  /* 0x000000ffff2d7224 */ /* 0x000fca00078e0023 */
[----:B------:R-:W-:-:S08]  /*44b0*/  @P0 DMUL R42, R42, R36 ;  /* 0x000000242a2a0228 */ /* 0x000fd00000000000 */
[C---:B------:R-:W-:Y:S02]  /*44c0*/  @P0 DSETP.GT.AND P1, PT, R42.reuse, 4, PT ;  /* 0x401000002a00042a */ /* 0x040fe40003f24000 */
[----:B------:R-:W-:-:S04]  /*44d0*/  @P0 DSETP.GEU.AND P4, PT, R42, -4, PT ;  /* 0xc01000002a00042a */ /* 0x000fc80003f8e000 */
[----:B------:R-:W-:Y:S02]  /*44e0*/  @P0 FSEL R42, R42, RZ, !P1 ;  /* 0x000000ff2a2a0208 */ /* 0x000fe40004800000 */
[----:B------:R-:W-:Y:S02]  /*44f0*/  @P0 FSEL R43, R43, 2.25, !P1 ;  /* 0x401000002b2b0808 */ /* 0x000fe40004800000 */
[----:B------:R-:W-:Y:S02]  /*4500*/  @P0 FSEL R42, R42, RZ, P4 ;  /* 0x000000ff2a2a0208 */ /* 0x000fe40002000000 */
[----:B------:R-:W-:-:S06]  /*4510*/  @P0 FSEL R43, R43, -2.25, P4 ;  /* 0xc01000002b2b0808 */ /* 0x000fcc0002000000 */
[----:B------:R-:W-:Y:S01]  /*4520*/  @P0 DMUL R50, R24, R42 ;  /* 0x0000002a18320228 */ /* 0x000fe20000000000 */
[----:B------:R-:W-:Y:S02]  /*4530*/  IMAD.MOV.U32 R42, RZ, RZ, R34 ;  /* 0x000000ffff2a7224 */ /* 0x000fe400078e0022 */
[----:B------:R-:W-:-:S04]  /*4540*/  IMAD.MOV.U32 R43, RZ, RZ, R35 ;  /* 0x000000ffff2b7224 */ /* 0x000fc800078e0023 */
[----:B------:R0:W-:Y:S01]  /*4550*/  REDG.E.ADD.F64.RN.STRONG.GPU desc[UR6][R40.64+0x8], R50 ;  /* 0x00000832280079a6 */ /* 0x0001e2000c12ff06 */
[----:B------:R-:W-:Y:S05]  /*4560*/  @!P0 BRA `(.L_x_45) ;  /* 0x00000000002c8947 */ /* 0x000fea0003800000 */
[----:B------:R-:W3:Y:S04]  /*4570*/  LDG.E.64 R52, desc[UR6][R40.64+0x10] ;  /* 0x0000100628347981 */ /* 0x000ee8000c1e1b00 */
[----:B0-----:R-:W3:Y:S02]  /*4580*/  LDG.E.64 R50, desc[UR6][R38.64+0x10] ;  /* 0x0000100626327981 */ /* 0x001ee4000c1e1b00 */
[----:B---3--:R-:W-:-:S08]  /*4590*/  DADD R50, R52, -R50 ;  /* 0x0000000034327229 */ /* 0x008fd00000000832 */
[----:B------:R-:W-:-:S08]  /*45a0*/  DMUL R50, R50, R36 ;  /* 0x0000002432327228 */ /* 0x000fd00000000000 */
[C---:B------:R-:W-:Y:S02]  /*45b0*/  DSETP.GT.AND P1, PT, R50.reuse, 4, PT ;  /* 0x401000003200742a */ /* 0x040fe40003f24000 */
[----:B------:R-:W-:-:S04]  /*45c0*/  DSETP.GEU.AND P4, PT, R50, -4, PT ;  /* 0xc01000003200742a */ /* 0x000fc80003f8e000 */
[----:B------:R-:W-:Y:S02]  /*45d0*/  FSEL R50, R50, RZ, !P1 ;  /* 0x000000ff32327208 */ /* 0x000fe40004800000 */
[----:B------:R-:W-:Y:S02]  /*45e0*/  FSEL R51, R51, 2.25, !P1 ;  /* 0x4010000033337808 */ /* 0x000fe40004800000 */
[----:B------:R-:W-:Y:S02]  /*45f0*/  FSEL R50, R50, RZ, P4 ;  /* 0x000000ff32327208 */ /* 0x000fe40002000000 */
[----:B------:R-:W-:-:S06]  /*4600*/  FSEL R51, R51, -2.25, P4 ;  /* 0xc010000033337808 */ /* 0x000fcc0002000000 */
[----:B------:R-:W-:-:S11]  /*4610*/  DMUL R52, R24, R50 ;  /* 0x0000003218347228 */ /* 0x000fd60000000000 */
.L_x_45:
[----:B------:R-:W-:Y:S05]  /*4620*/  BSYNC.RECONVERGENT B3 ;  /* 0x0000000000037941 */ /* 0x000fea0003800200 */
.L_x_44:
[----:B------:R1:W-:Y:S01]  /*4630*/  REDG.E.ADD.F64.RN.STRONG.GPU desc[UR6][R40.64+0x10], R52 ;  /* 0x00001034280079a6 */ /* 0x0003e2000c12ff06 */
[----:B------:R-:W-:Y:S01]  /*4640*/  BSSY.RECONVERGENT B3, `(.L_x_46) ;  /* 0x000000f000037945 */ /* 0x000fe20003800200 */
[----:B0-----:R-:W-:Y:S02]  /*4650*/  IMAD.MOV.U32 R50, RZ, RZ, R34 ;  /* 0x000000ffff327224 */ /* 0x001fe400078e0022 */
[----:B------:R-:W-:Y:S01]  /*4660*/  IMAD.MOV.U32 R51, RZ, RZ, R35 ;  /* 0x000000ffff337224 */ /* 0x000fe200078e0023 */
[----:B------:R-:W-:Y:S06]  /*4670*/  @!P0 BRA `(.L_x_47) ;  /* 0x00000000002c8947 */ /* 0x000fec0003800000 */
[----:B-1----:R-:W3:Y:S04]  /*4680*/  LDG.E.64 R52, desc[UR6][R40.64+0x18] ;  /* 0x0000180628347981 */ /* 0x002ee8000c1e1b00 */
[----:B------:R-:W3:Y:S02]  /*4690*/  LDG.E.64 R50, desc[UR6][R38.64+0x18] ;  /* 0x0000180626327981 */ /* 0x000ee4000c1e1b00 */
        /* <DEDUP_REMOVED lines=9> */
.L_x_47:
[----:B------:R-:W-:Y:S05]  /*4730*/  BSYNC.RECONVERGENT B3 ;  /* 0x0000000000037941 */ /* 0x000fea0003800200 */
.L_x_46:
[----:B------:R0:W-:Y:S01]  /*4740*/  REDG.E.ADD.F64.RN.STRONG.GPU desc[UR6][R40.64+0x18], R50 ;  /* 0x00001832280079a6 */ /* 0x0001e2000c12ff06 */
[----:B------:R-:W-:Y:S04]  /*4750*/  BSSY.RECONVERGENT B3, `(.L_x_48) ;  /* 0x000000d000037945 */ /* 0x000fe80003800200 */
[----:B------:R-:W-:Y:S05]  /*4760*/  @!P0 BRA `(.L_x_49) ;  /* 0x00000000002c8947 */ /* 0x000fea0003800000 */
[----:B0-----:R-:W3:Y:S04]  /*4770*/  LDG.E.64 R50, desc[UR6][R40.64+0x20] ;  /* 0x0000200628327981 */ /* 0x001ee8000c1e1b00 */
        /* <DEDUP_REMOVED lines=10> */
.L_x_49:
[----:B------:R-:W-:Y:S05]  /*4820*/  BSYNC.RECONVERGENT B3 ;  /* 0x0000000000037941 */ /* 0x000fea0003800200 */
.L_x_48:
[----:B------:R3:W-:Y:S01]  /*4830*/  REDG.E.ADD.F64.RN.STRONG.GPU desc[UR6][R40.64+0x20], R44 ;  /* 0x0000202c280079a6 */ /* 0x0007e2000c12ff06 */
[----:B------:R-:W-:Y:S04]  /*4840*/  BSSY.RECONVERGENT B3, `(.L_x_50) ;  /* 0x000000d000037945 */ /* 0x000fe80003800200 */
[----:B------:R-:W-:Y:S05]  /*4850*/  @!P0 BRA `(.L_x_51) ;  /* 0x00000000002c8947 */ /* 0x000fea0003800000 */
[----:B---3--:R-:W3:Y:S04]  /*4860*/  LDG.E.64 R44, desc[UR6][R40.64+0x28] ;  /* 0x00002806282c7981 */ /* 0x008ee8000c1e1b00 */
        /* <DEDUP_REMOVED lines=10> */
.L_x_51:
[----:B------:R-:W-:Y:S05]  /*4910*/  BSYNC.RECONVERGENT B3 ;  /* 0x0000000000037941 */ /* 0x000fea0003800200 */
.L_x_50:
[----:B------:R4:W-:Y:S01]  /*4920*/  REDG.E.ADD.F64.RN.STRONG.GPU desc[UR6][R40.64+0x28], R42 ;  /* 0x0000282a280079a6 */ /* 0x0009e2000c12ff06 */
[----:B------:R-:W-:Y:S01]  /*4930*/  BSSY.RECONVERGENT B3, `(.L_x_52) ;  /* 0x000000f000037945 */ /* 0x000fe20003800200 */
[----:B0-----:R-:W-:Y:S02]  /*4940*/  IMAD.MOV.U32 R50, RZ, RZ, R34 ;  /* 0x000000ffff327224 */ /* 0x001fe400078e0022 */
[----:B------:R-:W-:Y:S01]  /*4950*/  IMAD.MOV.U32 R51, RZ, RZ, R35 ;  /* 0x000000ffff337224 */ /* 0x000fe200078e0023 */
[----:B------:R-:W-:Y:S06]  /*4960*/  @!P0 BRA `(.L_x_53) ;  /* 0x00000000002c8947 */ /* 0x000fec0003800000 */
[----:B---3--:R-:W3:Y:S04]  /*4970*/  LDG.E.64 R44, desc[UR6][R40.64+0x30] ;  /* 0x00003006282c7981 */ /* 0x008ee8000c1e1b00 */
[----:B----4-:R-:W3:Y:S02]  /*4980*/  LDG.E.64 R42, desc[UR6][R38.64+0x30] ;  /* 0x00003006262a7981 */ /* 0x010ee4000c1e1b00 */
        /* <DEDUP_REMOVED lines=9> */
.L_x_53:
[----:B------:R-:W-:Y:S05]  /*4a20*/  BSYNC.RECONVERGENT B3 ;  /* 0x0000000000037941 */ /* 0x000fea0003800200 */
.L_x_52:
[----:B------:R0:W-:Y:S04]  /*4a30*/  REDG.E.ADD.F64.RN.STRONG.GPU desc[UR6][R40.64+0x30], R50 ;  /* 0x00003032280079a6 */ /* 0x0001e8000c12ff06 */
[----:B------:R-:W5:Y:S04]  /*4a40*/  @P0 LDG.E.64 R38, desc[UR6][R38.64+0x38] ;  /* 0x0000380626260981 */ /* 0x000f68000c1e1b00 */
[----:B----4-:R-:W5:Y:S01]  /*4a50*/  @P0 LDG.E.64 R42, desc[UR6][R40.64+0x38] ;  /* 0x00003806282a0981 */ /* 0x010f62000c1e1b00 */
[----:B------:R-:W-:Y:S02]  /*4a60*/  VIADD R49, R49, 0x8 ;  /* 0x0000000831317836 */ /* 0x000fe40000000000 */
[----:B---3--:R-:W-:-:S02]  /*4a70*/  IMAD.MOV.U32 R44, RZ, RZ, R34 ;  /* 0x000000ffff2c7224 */ /* 0x008fc400078e0022 */
[----:B------:R-:W-:Y:S01]  /*4a80*/  IMAD.MOV.U32 R45, RZ, RZ, R35 ;  /* 0x000000ffff2d7224 */ /* 0x000fe200078e0023 */
[----:B-----5:R-:W-:-:S08]  /*4a90*/  @P0 DADD R42, R42, -R38 ;  /* 0x000000002a2a0229 */ /* 0x020fd00000000826 */
[----:B------:R-:W-:-:S08]  /*4aa0*/  @P0 DMUL R42, R42, R36 ;  /* 0x000000242a2a0228 */ /* 0x000fd00000000000 */
[C---:B------:R-:W-:Y:S02]  /*4ab0*/  @P0 DSETP.GT.AND P1, PT, R42.reuse, 4, PT ;  /* 0x401000002a00042a */ /* 0x040fe40003f24000 */
[----:B------:R-:W-:-:S04]  /*4ac0*/  @P0 DSETP.GEU.AND P4, PT, R42, -4, PT ;  /* 0xc01000002a00042a */ /* 0x000fc80003f8e000 */
[----:B------:R-:W-:Y:S02]  /*4ad0*/  @P0 FSEL R42, R42, RZ, !P1 ;  /* 0x000000ff2a2a0208 */ /* 0x000fe40004800000 */
[----:B------:R-:W-:Y:S02]  /*4ae0*/  @P0 FSEL R43, R43, 2.25, !P1 ;  /* 0x401000002b2b0808 */ /* 0x000fe40004800000 */
[----:B------:R-:W-:Y:S02]  /*4af0*/  @P0 FSEL R42, R42, RZ, P4 ;  /* 0x000000ff2a2a0208 */ /* 0x000fe40002000000 */
[----:B------:R-:W-:Y:S02]  /*4b00*/  @P0 FSEL R43, R43, -2.25, P4 ;  /* 0xc01000002b2b0808 */ /* 0x000fe40002000000 */
[----:B------:R-:W-:-:S04]  /*4b10*/  ISETP.NE.AND P1, PT, R49, R8, PT ;  /* 0x000000083100720c */ /* 0x000fc80003f25270 */
[----:B------:R-:W-:-:S07]  /*4b20*/  @P0 DMUL R44, R24, R42 ;  /* 0x0000002a182c0228 */ /* 0x000fce0000000000 */
[----:B------:R0:W-:Y:S02]  /*4b30*/  REDG.E.ADD.F64.RN.STRONG.GPU desc[UR6][R40.64+0x38], R44 ;  /* 0x0000382c280079a6 */ /* 0x0001e4000c12ff06 */
[----:B------:R-:W-:Y:S05]  /*4b40*/  @P1 BRA `(.L_x_54) ;  /* 0xfffffff400d01947 */ /* 0x000fea000383ffff */
[----:B------:R-:W-:-:S07]  /*4b50*/  IMAD.MOV.U32 R49, RZ, RZ, R8 ;  /* 0x000000ffff317224 */ /* 0x000fce00078e0008 */
.L_x_43:
[----:B------:R-:W-:-:S13]  /*4b60*/  ISETP.NE.AND P0, PT, R6, RZ, PT ;  /* 0x000000ff0600720c */ /* 0x000fda0003f05270 */
[----:B------:R-:W-:Y:S05]  /*4b70*/  @!P0 BRA `(.L_x_31) ;  /* 0x0000000800448947 */ /* 0x000fea0003800000 */
[----:B------:R-:W-:-:S13]  /*4b80*/  ISETP.GE.U32.AND P0, PT, R12, 0x3, PT ;  /* 0x000000030c00780c */ /* 0x000fda0003f06070 */
[----:B------:R-:W-:Y:S05]  /*4b90*/  @!P0 BRA `(.L_x_55) ;  /* 0x0000000400288947 */ /* 0x000fea0003800000 */
[----:B------:R-:W3:Y:S01]  /*4ba0*/  LDC.64 R38, c[0x0][0x380] ;  /* 0x0000e000ff267b82 */ /* 0x000ee20000000a00 */
[----:B------:R-:W-:Y:S01]  /*4bb0*/  DSETP.GT.AND P0, PT, R36, RZ, PT ;  /* 0x000000ff2400722a */ /* 0x000fe20003f04000 */
[----:B01----:R-:W-:Y:S01]  /*4bc0*/  IMAD.IADD R41, R4, 0x1, R49 ;  /* 0x0000000104297824 */ /* 0x003fe200078e0231 */
[----:B------:R-:W0:-:S12]  /*4bd0*/  LDCU.64 UR4, c[0x0][0x380] ;  /* 0x00007000ff0477ac */ /* 0x000e180008000a00 */
[----:B------:R-:W-:Y:S02]  /*4be0*/  @P0 IMAD.IADD R43, R56, 0x1, R49 ;  /* 0x00000001382b0824 */ /* 0x000fe400078e0231 */
[----:B---3--:R-:W-:-:S04]  /*4bf0*/  IMAD.WIDE R40, R41, 0x8, R38 ;  /* 0x0000000829287825 */ /* 0x008fc800078e0226 */
[----:B------:R-:W-:Y:S02]  /*4c00*/  @P0 IMAD.WIDE R38, R43, 0x8, R38 ;  /* 0x000000082b260825 */ /* 0x000fe400078e0226 */
        /* <DEDUP_REMOVED lines=14> */
[C---:B0-----:R-:W-:Y:S02]  /*4cf0*/  LEA R38, P1, R44.reuse, UR4, 0x3 ;  /* 0x000000042c267c11 */ /* 0x041fe4000f8218ff */
        /* <DEDUP_REMOVED lines=8> */
[----:B---3--:R-:W-:Y:S01]  /*4d80*/  @P0 DADD R42, R44, -R42 ;  /* 0x000000002c2a0229 */ /* 0x008fe2000000082a */
[----:B------:R-:W-:-:S02]  /*4d90*/  IMAD.MOV.U32 R44, RZ, RZ, R34 ;  /* 0x000000ffff2c7224 */ /* 0x000fc400078e0022 */
        /* <DEDUP_REMOVED lines=24> */
.L_x_57:
[----:B------:R-:W-:Y:S05]  /*4f20*/  BSYNC.RECONVERGENT B3 ;  /* 0x0000000000037941 */ /* 0x000fea0003800200 */
.L_x_56:
[----:B------:R1:W-:Y:S01]  /*4f30*/  REDG.E.ADD.F64.RN.STRONG.GPU desc[UR6][R40.64+0x10], R44 ;  /* 0x0000102c280079a6 */ /* 0x0003e2000c12ff06 */
[----:B------:R-:W-:Y:S04]  /*4f40*/  BSSY.RECONVERGENT B3, `(.L_x_58) ;  /* 0x000000d000037945 */ /* 0x000fe80003800200 */
[----:B------:R-:W-:Y:S05]  /*4f50*/  @!P0 BRA `(.L_x_59) ;  /* 0x00000000002c8947 */ /* 0x000fea0003800000 */
[----:B------:R-:W3:Y:S04]  /*4f60*/  LDG.E.64 R38, desc[UR6][R38.64+0x18] ;  /* 0x0000180626267981 */ /* 0x000ee8000c1e1b00 */
        /* <DEDUP_REMOVED lines=10> */
.L_x_59:
[----:B------:R-:W-:Y:S05]  /*5010*/  BSYNC.RECONVERGENT B3 ;  /* 0x0000000000037941 */ /* 0x000fea0003800200 */
.L_x_58:
[----:B------:R3:W-:Y:S01]  /*5020*/  REDG.E.ADD.F64.RN.STRONG.GPU desc[UR6][R40.64+0x18], R42 ;  /* 0x0000182a280079a6 */ /* 0x0007e2000c12ff06 */
[----:B------:R-:W-:-:S07]  /*5030*/  VIADD R49, R49, 0x4 ;  /* 0x0000000431317836 */ /* 0x000fce0000000000 */
.L_x_55:
[----:B------:R-:W-:-:S13]  /*5040*/  ISETP.NE.AND P0, PT, R7, RZ, PT ;  /* 0x000000ff0700720c */ /* 0x000fda0003f05270 */
[----:B------:R-:W-:Y:S05]  /*5050*/  @!P0 BRA `(.L_x_31) ;  /* 0x00000004000c8947 */ /* 0x000fea0003800000 */
[----:B------:R-:W-:Y:S02]  /*5060*/  ISETP.NE.AND P1, PT, R13, RZ, PT ;  /* 0x000000ff0d00720c */ /* 0x000fe40003f25270 */
[----:B------:R-:W-:-:S11]  /*5070*/  ISETP.NE.AND P0, PT, R9, RZ, PT ;  /* 0x000000ff0900720c */ /* 0x000fd60003f05270 */
[----:B------:R-:W-:Y:S05]  /*5080*/  @!P1 BRA `(.L_x_60) ;  /* 0x0000000000a09947 */ /* 0x000fea0003800000 */
[----:B0-----:R-:W0:Y:S01]  /*5090*/  LDC.64 R50, c[0x0][0x380] ;  /* 0x0000e000ff327b82 */ /* 0x001e220000000a00 */
[----:B------:R-:W-:Y:S01]  /*50a0*/  DSETP.GT.AND P1, PT, R36, RZ, PT ;  /* 0x000000ff2400722a */ /* 0x000fe20003f24000 */
[----:B-1-3--:R-:W-:-:S13]  /*50b0*/  IMAD.IADD R41, R4, 0x1, R49 ;  /* 0x0000000104297824 */ /* 0x00afda00078e0231 */
[----:B------:R-:W-:Y:S02]  /*50c0*/  @P1 IMAD.IADD R39, R56, 0x1, R49 ;  /* 0x0000000138271824 */ /* 0x000fe400078e0231 */
[----:B0-----:R-:W-:-:S04]  /*50d0*/  IMAD.WIDE R40, R41, 0x8, R50 ;  /* 0x0000000829287825 */ /* 0x001fc800078e0232 */
[----:B------:R-:W-:Y:S01]  /*50e0*/  @P1 IMAD.WIDE R50, R39, 0x8, R50 ;  /* 0x0000000827321825 */ /* 0x000fe200078e0232 */
[----:B------:R-:W3:Y:S01]  /*50f0*/  @P1 LDG.E.64 R42, desc[UR6][R40.64] ;  /* 0x00000006282a1981 */ /* 0x000ee2000c1e1b00 */
[----:B------:R-:W0:Y:S04]  /*5100*/  @P1 LDC.64 R38, c[0x0][0x380] ;  /* 0x0000e000ff261b82 */ /* 0x000e280000000a00 */
        /* <DEDUP_REMOVED lines=9> */
[----:B------:R-:W-:Y:S02]  /*51a0*/  @P1 IADD3 R52, P4, PT, R56, R49, RZ ;  /* 0x0000003138341210 */ /* 0x000fe40007f9e0ff */
[----:B------:R-:W-:Y:S02]  /*51b0*/  @P1 FSEL R42, R42, RZ, P5 ;  /* 0x000000ff2a2a1208 */ /* 0x000fe40002800000 */
[----:B------:R-:W-:Y:S02]  /*51c0*/  @P1 FSEL R43, R43, -2.25, P5 ;  /* 0xc01000002b2b1808 */ /* 0x000fe40002800000 */
[----:B------:R-:W-:-:S02]  /*51d0*/  @P1 LEA.HI.X.SX32 R50, R56, RZ, 0x1, P4 ;  /* 0x000000ff38321211 */ /* 0x000fc400020f0eff */
[C---:B0-----:R-:W-:Y:S02]  /*51e0*/  @P1 LEA R38, P4, R52.reuse, R38, 0x3 ;  /* 0x0000002634261211 */ /* 0x041fe400078818ff */
[----:B------:R-:W-:Y:S02]  /*51f0*/  @P1 DMUL R44, R24, R42 ;  /* 0x0000002a182c1228 */ /* 0x000fe40000000000 */
[----:B------:R-:W-:-:S05]  /*5200*/  @P1 LEA.HI.X R39, R52, R39, R50, 0x3, P4 ;  /* 0x0000002734271211 */ /* 0x000fca00020f1c32 */
[----:B------:R4:W-:Y:S04]  /*5210*/  REDG.E.ADD.F64.RN.STRONG.GPU desc[UR6][R40.64], R44 ;  /* 0x0000002c280079a6 */ /* 0x0009e8000c12ff06 */
        /* <DEDUP_REMOVED lines=10> */
[----:B------:R-:W-:Y:S02]  /*52c0*/  @P1 FSEL R42, R42, RZ, P5 ;  /* 0x000000ff2a2a1208 */ /* 0x000fe40002800000 */
[----:B------:R-:W-:-:S06]  /*52d0*/  @P1 FSEL R43, R43, -2.25, P5 ;  /* 0xc01000002b2b1808 */ /* 0x000fcc0002800000 */
[----:B------:R-:W-:-:S07]  /*52e0*/  @P1 DMUL R50, R24, R42 ;  /* 0x0000002a18321228 */ /* 0x000fce0000000000 */
[----:B------:R4:W-:Y:S01]  /*52f0*/  REDG.E.ADD.F64.RN.STRONG.GPU desc[UR6][R40.64+0x8], R50 ;  /* 0x00000832280079a6 */ /* 0x0009e2000c12ff06 */
[----:B------:R-:W-:-:S07]  /*5300*/  VIADD R49, R49, 0x2 ;  /* 0x0000000231317836 */ /* 0x000fce0000000000 */
.L_x_60:
[----:B------:R-:W-:Y:S05]  /*5310*/  @!P0 BRA `(.L_x_31) ;  /* 0x00000000005c8947 */ /* 0x000fea0003800000 */
[----:B------:R-:W5:Y:S01]  /*5320*/  LDC.64 R38, c[0x0][0x380] ;  /* 0x0000e000ff267b82 */ /* 0x000f620000000a00 */
[----:B------:R-:W-:Y:S01]  /*5330*/  DSETP.GT.AND P0, PT, R36, RZ, PT ;  /* 0x000000ff2400722a */ /* 0x000fe20003f04000 */
[----:B01-34-:R-:W-:Y:S01]  /*5340*/  IMAD.IADD R41, R4, 0x1, R49 ;  /* 0x0000000104297824 */ /* 0x01bfe200078e0231 */
[----:B------:R-:W-:Y:S01]  /*5350*/  BSSY.RECONVERGENT B3, `(.L_x_61) ;  /* 0x0000012000037945 */ /* 0x000fe20003800200 */
[----:B------:R-:W-:Y:S02]  /*5360*/  IMAD.MOV.U32 R42, RZ, RZ, R34 ;  /* 0x000000ffff2a7224 */ /* 0x000fe400078e0022 */
[----:B------:R-:W-:Y:S02]  /*5370*/  IMAD.MOV.U32 R43, RZ, RZ, R35 ;  /* 0x000000ffff2b7224 */ /* 0x000fe400078e0023 */
[----:B-----5:R-:W-:-:S07]  /*5380*/  IMAD.WIDE R40, R41, 0x8, R38 ;  /* 0x0000000829287825 */ /* 0x020fce00078e0226 */
[----:B------:R-:W-:Y:S05]  /*5390*/  @!P0 BRA `(.L_x_62) ;  /* 0x0000000000348947 */ /* 0x000fea0003800000 */
[----:B------:R-:W-:-:S04]  /*53a0*/  IMAD.IADD R43, R56, 0x1, R49 ;  /* 0x00000001382b7824 */ /* 0x000fc800078e0231 */
[----:B------:R-:W-:Y:S02]  /*53b0*/  IMAD.WIDE R38, R43, 0x8, R38 ;  /* 0x000000082b267825 */ /* 0x000fe400078e0226 */
        /* <DEDUP_REMOVED lines=11> */
.L_x_62:
[----:B------:R-:W-:Y:S05]  /*5470*/  BSYNC.RECONVERGENT B3 ;  /* 0x0000000000037941 */ /* 0x000fea0003800200 */
.L_x_61:
[----:B------:R0:W-:Y:S02]  /*5480*/  REDG.E.ADD.F64.RN.STRONG.GPU desc[UR6][R40.64], R42 ;  /* 0x0000002a280079a6 */ /* 0x0001e4000c12ff06 */
.L_x_31:
[----:B------:R-:W-:Y:S05]  /*5490*/  BSYNC.RECONVERGENT B0 ;  /* 0x0000000000007941 */ /* 0x000fea0003800200 */
.L_x_30:
[----:B------:R-:W-:Y:S05]  /*54a0*/  @P3 BRA `(.L_x_63) ;  /* 0xffffffdc00f03947 */ /* 0x000fea000383ffff */
[----:B------:R-:W-:Y:S05]  /*54b0*/  BSYNC B1 ;  /* 0x0000000000017941 */ /* 0x000fea0003800000 */
.L_x_29:
[----:B------:R0:W5:Y:S04]  /*54c0*/  LDG.E R2, desc[UR6][R16.64] ;  /* 0x0000000610027981 */ /* 0x000168000c1e1900 */
[----:B------:R0:W5:Y:S02]  /*54d0*/  LDG.E R9, desc[UR6][R18.64] ;  /* 0x0000000612097981 */ /* 0x000164000c1e1900 */
.L_x_28:
[----:B------:R-:W-:Y:S05]  /*54e0*/  BSYNC B2 ;  /* 0x0000000000027941 */ /* 0x000fea0003800000 */
.L_x_27:
[----:B------:R-:W-:-:S05]  /*54f0*/  I2FP.F32.S32 R0, R0 ;  /* 0x0000000000007245 */ /* 0x000fca0000201400 */
[----:B-----5:R-:W-:-:S05]  /*5500*/  FFMA R9, R0, R2, R9 ;  /* 0x0000000200097223 */ /* 0x020fca0000000009 */
[----:B------:R-:W-:Y:S01]  /*5510*/  STG.E desc[UR6][R18.64], R9 ;  /* 0x0000000912007986 */ /* 0x000fe2000c101906 */
[----:B------:R-:W-:Y:S05]  /*5520*/  EXIT ;  /* 0x000000000000794d */ /* 0x000fea0003800000 */
        .weak           $__internal_0_$__cuda_sm20_div_rn_f64_full
        .type           $__internal_0_$__cuda_sm20_div_rn_f64_full,@function
        .size           $__internal_0_$__cuda_sm20_div_rn_f64_full,($__internal_1_$__cuda_sm3x_div_rn_noftz_f32_slowpath - $__internal_0_$__cuda_sm20_div_rn_f64_full)
$__internal_0_$__cuda_sm20_div_rn_f64_full:
[C---:B------:R-:W-:Y:S01]  /*5530*/  FSETP.GEU.AND P0, PT, |R37|.reuse, 1.469367938527859385e-39, PT ;  /* 0x001000002500780b */ /* 0x040fe20003f0e200 */
[----:B------:R-:W-:Y:S01]  /*5540*/  IMAD.MOV.U32 R42, RZ, RZ, 0x1 ;  /* 0x00000001ff2a7424 */ /* 0x000fe200078e00ff */
[----:B------:R-:W-:Y:S01]  /*5550*/  LOP3.LUT R58, R37, 0x800fffff, RZ, 0xc0, !PT ;  /* 0x800fffff253a7812 */ /* 0x000fe200078ec0ff */
[----:B------:R-:W-:Y:S01]  /*5560*/  IMAD.MOV.U32 R53, RZ, RZ, 0x1ca00000 ;  /* 0x1ca00000ff357424 */ /* 0x000fe200078e00ff */
[C---:B------:R-:W-:Y:S01]  /*5570*/  FSETP.GEU.AND P5, PT, |R39|.reuse, 1.469367938527859385e-39, PT ;  /* 0x001000002700780b */ /* 0x040fe20003fae200 */
[----:B------:R-:W-:Y:S01]  /*5580*/  IMAD.MOV.U32 R50, RZ, RZ, R38 ;  /* 0x000000ffff327224 */ /* 0x000fe200078e0026 */
[----:B------:R-:W-:Y:S01]  /*5590*/  LOP3.LUT R59, R58, 0x3ff00000, RZ, 0xfc, !PT ;  /* 0x3ff000003a3b7812 */ /* 0x000fe200078efcff */
[----:B------:R-:W-:Y:S01]  /*55a0*/  IMAD.MOV.U32 R58, RZ, RZ, R36 ;  /* 0x000000ffff3a7224 */ /* 0x000fe200078e0024 */
[----:B------:R-:W-:Y:S01]  /*55b0*/  LOP3.LUT R49, R39, 0x7ff00000, RZ, 0xc0, !PT ;  /* 0x7ff0000027317812 */ /* 0x000fe200078ec0ff */
[----:B------:R-:W-:Y:S01]  /*55c0*/  BSSY.RECONVERGENT B5, `(.L_x_64) ;  /* 0x000004e000057945 */ /* 0x000fe20003800200 */
[----:B------:R-:W-:-:S03]  /*55d0*/  LOP3.LUT R54, R37, 0x7ff00000, RZ, 0xc0, !PT ;  /* 0x7ff0000025367812 */ /* 0x000fc600078ec0ff */
[----:B------:R-:W-:Y:S01]  /*55e0*/  @!P0 DMUL R58, R36, 8.98846567431157953865e+307 ;  /* 0x7fe00000243a8828 */ /* 0x000fe20000000000 */
[----:B------:R-:W-:-:S03]  /*55f0*/  ISETP.GE.U32.AND P1, PT, R49, R54, PT ;  /* 0x000000363100720c */ /* 0x000fc60003f26070 */
[----:B------:R-:W-:Y:S02]  /*5600*/  @!P5 LOP3.LUT R44, R37, 0x7ff00000, RZ, 0xc0, !PT ;  /* 0x7ff00000252cd812 */ /* 0x000fe400078ec0ff */
[----:B------:R-:W0:Y:S01]  /*5610*/  MUFU.RCP64H R43, R59 ;  /* 0x0000003b002b7308 */ /* 0x000e220000001800 */
[----:B------:R-:W-:Y:S02]  /*5620*/  SEL R51, R53, 0x63400000, !P1 ;  /* 0x6340000035337807 */ /* 0x000fe40004800000 */
[----:B------:R-:W-:Y:S02]  /*5630*/  @!P5 ISETP.GE.U32.AND P6, PT, R49, R44, PT ;  /* 0x0000002c3100d20c */ /* 0x000fe40003fc6070 */
[----:B------:R-:W-:Y:S02]  /*5640*/  LOP3.LUT R51, R51, 0x800fffff, R39, 0xf8, !PT ;  /* 0x800fffff33337812 */ /* 0x000fe400078ef827 */
[----:B------:R-:W-:Y:S01]  /*5650*/  @!P0 LOP3.LUT R54, R59, 0x7ff00000, RZ, 0xc0, !PT ;  /* 0x7ff000003b368812 */ /* 0x000fe200078ec0ff */
[----:B0-----:R-:W-:-:S08]  /*5660*/  DFMA R40, R42, -R58, 1 ;  /* 0x3ff000002a28742b */ /* 0x001fd0000000083a */
[----:B------:R-:W-:-:S08]  /*5670*/  DFMA R40, R40, R40, R40 ;  /* 0x000000282828722b */ /* 0x000fd00000000028 */
[----:B------:R-:W-:Y:S01]  /*5680*/  DFMA R40, R42, R40, R42 ;  /* 0x000000282a28722b */ /* 0x000fe2000000002a */
[----:B------:R-:W-:-:S04]  /*5690*/  @!P5 SEL R43, R53, 0x63400000, !P6 ;  /* 0x63400000352bd807 */ /* 0x000fc80007000000 */
[----:B------:R-:W-:-:S03]  /*56a0*/  @!P5 LOP3.LUT R42, R43, 0x80000000, R39, 0xf8, !PT ;  /* 0x800000002b2ad812 */ /* 0x000fc600078ef827 */
[----:B------:R-:W-:Y:S01]  /*56b0*/  DFMA R44, R40, -R58, 1 ;  /* 0x3ff00000282c742b */ /* 0x000fe2000000083a */
[----:B------:R-:W-:Y:S01]  /*56c0*/  @!P5 LOP3.LUT R43, R42, 0x100000, RZ, 0xfc, !PT ;  /* 0x001000002a2bd812 */ /* 0x000fe200078efcff */
[----:B------:R-:W-:-:S06]  /*56d0*/  @!P5 IMAD.MOV.U32 R42, RZ, RZ, RZ ;  /* 0x000000ffff2ad224 */ /* 0x000fcc00078e00ff */
[----:B------:R-:W-:Y:S02]  /*56e0*/  DFMA R44, R40, R44, R40 ;  /* 0x0000002c282c722b */ /* 0x000fe40000000028 */
[----:B------:R-:W-:-:S08]  /*56f0*/  @!P5 DFMA R50, R50, 2, -R42 ;  /* 0x400000003232d82b */ /* 0x000fd0000000082a */
[----:B------:R-:W-:-:S08]  /*5700*/  DMUL R42, R44, R50 ;  /* 0x000000322c2a7228 */ /* 0x000fd00000000000 */
[----:B------:R-:W-:-:S08]  /*5710*/  DFMA R40, R42, -R58, R50 ;  /* 0x8000003a2a28722b */ /* 0x000fd00000000032 */
[----:B------:R-:W-:Y:S01]  /*5720*/  DFMA R40, R44, R40, R42 ;  /* 0x000000282c28722b */ /* 0x000fe2000000002a */
[----:B------:R-:W-:Y:S01]  /*5730*/  IMAD.MOV.U32 R44, RZ, RZ, R49 ;  /* 0x000000ffff2c7224 */ /* 0x000fe200078e0031 */
[----:B------:R-:W-:-:S05]  /*5740*/  @!P5 LOP3.LUT R44, R51, 0x7ff00000, RZ, 0xc0, !PT ;  /* 0x7ff00000332cd812 */ /* 0x000fca00078ec0ff */
[----:B------:R-:W-:-:S05]  /*5750*/  VIADD R42, R44, 0xffffffff ;  /* 0xffffffff2c2a7836 */ /* 0x000fca0000000000 */
[----:B------:R-:W-:Y:S01]  /*5760*/  ISETP.GT.U32.AND P0, PT, R42, 0x7feffffe, PT ;  /* 0x7feffffe2a00780c */ /* 0x000fe20003f04070 */
[----:B------:R-:W-:-:S05]  /*5770*/  VIADD R42, R54, 0xffffffff ;  /* 0xffffffff362a7836 */ /* 0x000fca0000000000 */
[----:B------:R-:W-:-:S13]  /*5780*/  ISETP.GT.U32.OR P0, PT, R42, 0x7feffffe, P0 ;  /* 0x7feffffe2a00780c */ /* 0x000fda0000704470 */
[----:B------:R-:W-:Y:S05]  /*5790*/  @P0 BRA `(.L_x_65) ;  /* 0x00000000006c0947 */ /* 0x000fea0003800000 */
[----:B------:R-:W-:-:S04]  /*57a0*/  LOP3.LUT R42, R37, 0x7ff00000, RZ, 0xc0, !PT ;  /* 0x7ff00000252a7812 */ /* 0x000fc800078ec0ff */
[CC--:B------:R-:W-:Y:S02]  /*57b0*/  VIADDMNMX R38, R49.reuse, -R42.reuse, 0xb9600000, !PT ;  /* 0xb960000031267446 */ /* 0x0c0fe4000780092a */
[----:B------:R-:W-:Y:S02]  /*57c0*/  ISETP.GE.U32.AND P0, PT, R49, R42, PT ;  /* 0x0000002a3100720c */ /* 0x000fe40003f06070 */
[----:B------:R-:W-:Y:S02]  /*57d0*/  VIMNMX R38, PT, PT, R38, 0x46a00000, PT ;  /* 0x46a0000026267848 */ /* 0x000fe40003fe0100 */
[----:B------:R-:W-:-:S05]  /*57e0*/  SEL R53, R53, 0x63400000, !P0 ;  /* 0x6340000035357807 */ /* 0x000fca0004000000 */
[----:B------:R-:W-:Y:S02]  /*57f0*/  IMAD.IADD R44, R38, 0x1, -R53 ;  /* 0x00000001262c7824 */ /* 0x000fe400078e0a35 */
[----:B------:R-:W-:Y:S02]  /*5800*/  IMAD.MOV.U32 R38, RZ, RZ, RZ ;  /* 0x000000ffff267224 */ /* 0x000fe400078e00ff */
[----:B------:R-:W-:-:S06]  /*5810*/  VIADD R39, R44, 0x7fe00000 ;  /* 0x7fe000002c277836 */ /* 0x000fcc0000000000 */
[----:B------:R-:W-:-:S10]  /*5820*/  DMUL R42, R40, R38 ;  /* 0x00000026282a7228 */ /* 0x000fd40000000000 */
[----:B------:R-:W-:-:S13]  /*5830*/  FSETP.GTU.AND P0, PT, |R43|, 1.469367938527859385e-39, PT ;  /* 0x001000002b00780b */ /* 0x000fda0003f0c200 */
[----:B------:R-:W-:Y:S05]  /*5840*/  @P0 BRA `(.L_x_66) ;  /* 0x0000000000940947 */ /* 0x000fea0003800000 */
[----:B------:R-:W-:Y:S01]  /*5850*/  DFMA R50, R40, -R58, R50 ;  /* 0x8000003a2832722b */ /* 0x000fe20000000032 */
[----:B------:R-:W-:-:S09]  /*5860*/  IMAD.MOV.U32 R38, RZ, RZ, RZ ;  /* 0x000000ffff267224 */ /* 0x000fd200078e00ff */
[C---:B------:R-:W-:Y:S02]  /*5870*/  FSETP.NEU.AND P0, PT, R51.reuse, RZ, PT ;  /* 0x000000ff3300720b */ /* 0x040fe40003f0d000 */
[----:B------:R-:W-:-:S04]  /*5880*/  LOP3.LUT R45, R51, 0x80000000, R37, 0x48, !PT ;  /* 0x80000000332d7812 */ /* 0x000fc800078e4825 */
[----:B------:R-:W-:-:S07]  /*5890*/  LOP3.LUT R39, R45, R39, RZ, 0xfc, !PT ;  /* 0x000000272d277212 */ /* 0x000fce00078efcff */
[----:B------:R-:W-:Y:S05]  /*58a0*/  @!P0 BRA `(.L_x_66) ;  /* 0x00000000007c8947 */ /* 0x000fea0003800000 */
[----:B------:R-:W-:Y:S01]  /*58b0*/  IMAD.MOV R37, RZ, RZ, -R44 ;  /* 0x000000ffff257224 */ /* 0x000fe200078e0a2c */
[----:B------:R-:W-:Y:S01]  /*58c0*/  DMUL.RP R38, R40, R38 ;  /* 0x0000002628267228 */ /* 0x000fe20000008000 */
[----:B------:R-:W-:-:S06]  /*58d0*/  IMAD.MOV.U32 R36, RZ, RZ, RZ ;  /* 0x000000ffff247224 */ /* 0x000fcc00078e00ff */
[----:B------:R-:W-:-:S03]  /*58e0*/  DFMA R36, R42, -R36, R40 ;  /* 0x800000242a24722b */ /* 0x000fc60000000028 */
[----:B------:R-:W-:-:S03]  /*58f0*/  LOP3.LUT R45, R39, R45, RZ, 0x3c, !PT ;  /* 0x0000002d272d7212 */ /* 0x000fc600078e3cff */
[----:B------:R-:W-:-:S04]  /*5900*/  IADD3 R36, PT, PT, -R44, -0x43300000, RZ ;  /* 0xbcd000002c247810 */ /* 0x000fc80007ffe1ff */
[----:B------:R-:W-:-:S04]  /*5910*/  FSETP.NEU.AND P0, PT, |R37|, R36, PT ;  /* 0x000000242500720b */ /* 0x000fc80003f0d200 */
[----:B------:R-:W-:Y:S02]  /*5920*/  FSEL R42, R38, R42, !P0 ;  /* 0x0000002a262a7208 */ /* 0x000fe40004000000 */
[----:B------:R-:W-:Y:S01]  /*5930*/  FSEL R43, R45, R43, !P0 ;  /* 0x0000002b2d2b7208 */ /* 0x000fe20004000000 */
[----:B------:R-:W-:Y:S06]  /*5940*/  BRA `(.L_x_66) ;  /* 0x0000000000547947 */ /* 0x000fec0003800000 */
.L_x_65:
[----:B------:R-:W-:-:S14]  /*5950*/  DSETP.NAN.AND P0, PT, R38, R38, PT ;  /* 0x000000262600722a */ /* 0x000fdc0003f08000 */
[----:B------:R-:W-:Y:S05]  /*5960*/  @P0 BRA `(.L_x_67) ;  /* 0x0000000000440947 */ /* 0x000fea0003800000 */
[----:B------:R-:W-:-:S14]  /*5970*/  DSETP.NAN.AND P0, PT, R36, R36, PT ;  /* 0x000000242400722a */ /* 0x000fdc0003f08000 */
[----:B------:R-:W-:Y:S05]  /*5980*/  @P0 BRA `(.L_x_68) ;  /* 0x0000000000300947 */ /* 0x000fea0003800000 */
[----:B------:R-:W-:Y:S01]  /*5990*/  ISETP.NE.AND P0, PT, R44, R54, PT ;  /* 0x000000362c00720c */ /* 0x000fe20003f05270 */
[----:B------:R-:W-:Y:S02]  /*59a0*/  IMAD.MOV.U32 R42, RZ, RZ, 0x0 ;  /* 0x00000000ff2a7424 */ /* 0x000fe400078e00ff */
[----:B------:R-:W-:-:S10]  /*59b0*/  IMAD.MOV.U32 R43, RZ, RZ, -0x80000 ;  /* 0xfff80000ff2b7424 */ /* 0x000fd400078e00ff */
[----:B------:R-:W-:Y:S05]  /*59c0*/  @!P0 BRA `(.L_x_66) ;  /* 0x0000000000348947 */ /* 0x000fea0003800000 */
[----:B------:R-:W-:Y:S02]  /*59d0*/  ISETP.NE.AND P0, PT, R44, 0x7ff00000, PT ;  /* 0x7ff000002c00780c */ /* 0x000fe40003f05270 */
[----:B------:R-:W-:Y:S02]  /*59e0*/  LOP3.LUT R43, R39, 0x80000000, R37, 0x48, !PT ;  /* 0x80000000272b7812 */ /* 0x000fe400078e4825 */
[----:B------:R-:W-:-:S13]  /*59f0*/  ISETP.EQ.OR P0, PT, R54, RZ, !P0 ;  /* 0x000000ff3600720c */ /* 0x000fda0004702670 */
[----:B------:R-:W-:Y:S01]  /*5a00*/  @P0 LOP3.LUT R36, R43, 0x7ff00000, RZ, 0xfc, !PT ;  /* 0x7ff000002b240812 */ /* 0x000fe200078efcff */
[----:B------:R-:W-:Y:S02]  /*5a10*/  @!P0 IMAD.MOV.U32 R42, RZ, RZ, RZ ;  /* 0x000000ffff2a8224 */ /* 0x000fe400078e00ff */
[----:B------:R-:W-:Y:S02]  /*5a20*/  @P0 IMAD.MOV.U32 R42, RZ, RZ, RZ ;  /* 0x000000ffff2a0224 */ /* 0x000fe400078e00ff */
[----:B------:R-:W-:Y:S01]  /*5a30*/  @P0 IMAD.MOV.U32 R43, RZ, RZ, R36 ;  /* 0x000000ffff2b0224 */ /* 0x000fe200078e0024 */
[----:B------:R-:W-:Y:S06]  /*5a40*/  BRA `(.L_x_66) ;  /* 0x0000000000147947 */ /* 0x000fec0003800000 */
.L_x_68:
[----:B------:R-:W-:Y:S01]  /*5a50*/  LOP3.LUT R43, R37, 0x80000, RZ, 0xfc, !PT ;  /* 0x00080000252b7812 */ /* 0x000fe200078efcff */
[----:B------:R-:W-:Y:S01]  /*5a60*/  IMAD.MOV.U32 R42, RZ, RZ, R36 ;  /* 0x000000ffff2a7224 */ /* 0x000fe200078e0024 */
[----:B------:R-:W-:Y:S06]  /*5a70*/  BRA `(.L_x_66) ;  /* 0x0000000000087947 */ /* 0x000fec0003800000 */
.L_x_67:
[----:B------:R-:W-:Y:S01]  /*5a80*/  LOP3.LUT R43, R39, 0x80000, RZ, 0xfc, !PT ;  /* 0x00080000272b7812 */ /* 0x000fe200078efcff */
[----:B------:R-:W-:-:S07]  /*5a90*/  IMAD.MOV.U32 R42, RZ, RZ, R38 ;  /* 0x000000ffff2a7224 */ /* 0x000fce00078e0026 */
.L_x_66:
[----:B------:R-:W-:Y:S05]  /*5aa0*/  BSYNC.RECONVERGENT B5 ;  /* 0x0000000000057941 */ /* 0x000fea0003800200 */
.L_x_64:
[----:B------:R-:W-:Y:S02]  /*5ab0*/  IMAD.MOV.U32 R53, RZ, RZ, 0x0 ;  /* 0x00000000ff357424 */ /* 0x000fe400078e00ff */
[----:B------:R-:W-:Y:S02]  /*5ac0*/  IMAD.MOV.U32 R38, RZ, RZ, R42 ;  /* 0x000000ffff267224 */ /* 0x000fe400078e002a */
[----:B------:R-:W-:Y:S01]  /*5ad0*/  IMAD.MOV.U32 R39, RZ, RZ, R43 ;  /* 0x000000ffff277224 */ /* 0x000fe200078e002b */
[----:B------:R-:W-:Y:S06]  /*5ae0*/  RET.REL.NODEC R52 `(_Z9SGDEnginePdPiS0_fiiffiPfS1_S1_S1_iiP17curandStateXORWOW) ;  /* 0xffffffa434447950 */ /* 0x000fec0003c3ffff */
        .weak           $__internal_1_$__cuda_sm3x_div_rn_noftz_f32_slowpath
        .type           $__internal_1_$__cuda_sm3x_div_rn_noftz_f32_slowpath,@function
        .size           $__internal_1_$__cuda_sm3x_div_rn_noftz_f32_slowpath,($_Z9SGDEnginePdPiS0_fiiffiPfS1_S1_S1_iiP17curandStateXORWOW$__internal_accurate_pow - $__internal_1_$__cuda_sm3x_div_rn_noftz_f32_slowpath)
$__internal_1_$__cuda_sm3x_div_rn_noftz_f32_slowpath:
[----:B------:R-:W-:Y:S01]  /*5af0*/  SHF.R.U32.HI R6, RZ, 0x17, R5 ;  /* 0x00000017ff067819 */ /* 0x000fe20000011605 */
[----:B------:R-:W-:Y:S01]  /*5b00*/  BSSY.RECONVERGENT B1, `(.L_x_69) ;  /* 0x0000063000017945 */ /* 0x000fe20003800200 */
[--C-:B------:R-:W-:Y:S01]  /*5b10*/  SHF.R.U32.HI R4, RZ, 0x17, R0.reuse ;  /* 0x00000017ff047819 */ /* 0x100fe20000011600 */
[----:B------:R-:W-:Y:S01]  /*5b20*/  IMAD.MOV.U32 R7, RZ, RZ, R0 ;  /* 0x000000ffff077224 */ /* 0x000fe200078e0000 */
[----:B------:R-:W-:Y:S02]  /*5b30*/  LOP3.LUT R6, R6, 0xff, RZ, 0xc0, !PT ;  /* 0x000000ff06067812 */ /* 0x000fe400078ec0ff */
[----:B------:R-:W-:-:S03]  /*5b40*/  LOP3.LUT R4, R4, 0xff, RZ, 0xc0, !PT ;  /* 0x000000ff04047812 */ /* 0x000fc600078ec0ff */
[----:B------:R-:W-:Y:S02]  /*5b50*/  VIADD R11, R6, 0xffffffff ;  /* 0xffffffff060b7836 */ /* 0x000fe40000000000 */
[----:B------:R-:W-:-:S03]  /*5b60*/  VIADD R10, R4, 0xffffffff ;  /* 0xffffffff040a7836 */ /* 0x000fc60000000000 */
[----:B------:R-:W-:-:S04]  /*5b70*/  ISETP.GT.U32.AND P0, PT, R11, 0xfd, PT ;  /* 0x000000fd0b00780c */ /* 0x000fc80003f04070 */
[----:B------:R-:W-:-:S13]  /*5b80*/  ISETP.GT.U32.OR P0, PT, R10, 0xfd, P0 ;  /* 0x000000fd0a00780c */ /* 0x000fda0000704470 */
[----:B------:R-:W-:Y:S01]  /*5b90*/  @!P0 IMAD.MOV.U32 R8, RZ, RZ, RZ ;  /* 0x000000ffff088224 */ /* 0x000fe200078e00ff */
[----:B------:R-:W-:Y:S06]  /*5ba0*/  @!P0 BRA `(.L_x_70) ;  /* 0x00000000005c8947 */ /* 0x000fec0003800000 */
[----:B------:R-:W-:Y:S02]  /*5bb0*/  FSETP.GTU.FTZ.AND P1, PT, |R5|, +INF , PT ;  /* 0x7f8000000500780b */ /* 0x000fe40003f3c200 */
[----:B------:R-:W-:-:S04]  /*5bc0*/  FSETP.GTU.FTZ.AND P0, PT, |R0|, +INF , PT ;  /* 0x7f8000000000780b */ /* 0x000fc80003f1c200 */
[----:B------:R-:W-:-:S13]  /*5bd0*/  PLOP3.LUT P0, PT, P0, P1, PT, 0xf8, 0x8f ;  /* 0x00000000008f781c */ /* 0x000fda0000703f70 */
[----:B------:R-:W-:Y:S05]  /*5be0*/  @P0 BRA `(.L_x_71) ;  /* 0x00000004004c0947 */ /* 0x000fea0003800000 */
[----:B------:R-:W-:-:S13]  /*5bf0*/  LOP3.LUT P0, RZ, R5, 0x7fffffff, R7, 0xc8, !PT ;  /* 0x7fffffff05ff7812 */ /* 0x000fda000780c807 */
[----:B------:R-:W-:Y:S05]  /*5c00*/  @!P0 BRA `(.L_x_72) ;  /* 0x00000004003c8947 */ /* 0x000fea0003800000 */
[C---:B------:R-:W-:Y:S02]  /*5c10*/  FSETP.NEU.FTZ.AND P2, PT, |R0|.reuse, +INF , PT ;  /* 0x7f8000000000780b */ /* 0x040fe40003f5d200 */
[----:B------:R-:W-:Y:S02]  /*5c20*/  FSETP.NEU.FTZ.AND P0, PT, |R5|, +INF , PT ;  /* 0x7f8000000500780b */ /* 0x000fe40003f1d200 */
[----:B------:R-:W-:-:S11]  /*5c30*/  FSETP.NEU.FTZ.AND P1, PT, |R0|, +INF , PT ;  /* 0x7f8000000000780b */ /* 0x000fd60003f3d200 */
[----:B------:R-:W-:Y:S05]  /*5c40*/  @!P0 BRA !P2, `(.L_x_72) ;  /* 0x00000004002c8947 */ /* 0x000fea0005000000 */
[----:B------:R-:W-:-:S04]  /*5c50*/  LOP3.LUT P2, RZ, R7, 0x7fffffff, RZ, 0xc0, !PT ;  /* 0x7fffffff07ff7812 */ /* 0x000fc8000784c0ff */
[----:B------:R-:W-:-:S13]  /*5c60*/  PLOP3.LUT P0, PT, P0, P2, PT, 0x2f, 0xf2 ;  /* 0x0000000000f2781c */ /* 0x000fda0000704577 */
[----:B------:R-:W-:Y:S05]  /*5c70*/  @P0 BRA `(.L_x_73) ;  /* 0x0000000400180947 */ /* 0x000fea0003800000 */
[----:B------:R-:W-:-:S04]  /*5c80*/  LOP3.LUT P0, RZ, R5, 0x7fffffff, RZ, 0xc0, !PT ;  /* 0x7fffffff05ff7812 */ /* 0x000fc8000780c0ff */
[----:B------:R-:W-:-:S13]  /*5c90*/  PLOP3.LUT P0, PT, P1, P0, PT, 0x2f, 0xf2 ;  /* 0x0000000000f2781c */ /* 0x000fda0000f00577 */
[----:B------:R-:W-:Y:S05]  /*5ca0*/  @P0 BRA `(.L_x_74) ;  /* 0x0000000400000947 */ /* 0x000fea0003800000 */
[----:B------:R-:W-:Y:S02]  /*5cb0*/  ISETP.GE.AND P0, PT, R10, RZ, PT ;  /* 0x000000ff0a00720c */ /* 0x000fe40003f06270 */
[----:B------:R-:W-:-:S11]  /*5cc0*/  ISETP.GE.AND P1, PT, R11, RZ, PT ;  /* 0x000000ff0b00720c */ /* 0x000fd60003f26270 */
[----:B------:R-:W-:Y:S02]  /*5cd0*/  @P0 IMAD.MOV.U32 R8, RZ, RZ, RZ ;  /* 0x000000ffff080224 */ /* 0x000fe400078e00ff */
[----:B------:R-:W-:Y:S01]  /*5ce0*/  @!P0 FFMA R7, R0, 1.84467440737095516160e+19, RZ ;  /* 0x5f80000000078823 */ /* 0x000fe200000000ff */
[----:B------:R-:W-:Y:S02]  /*5cf0*/  @!P0 IMAD.MOV.U32 R8, RZ, RZ, -0x40 ;  /* 0xffffffc0ff088424 */ /* 0x000fe400078e00ff */
[----:B------:R-:W-:Y:S02]  /*5d00*/  @!P1 FFMA R5, R5, 1.84467440737095516160e+19, RZ ;  /* 0x5f80000005059823 */ /* 0x000fe400000000ff */
[----:B------:R-:W-:-:S07]  /*5d10*/  @!P1 VIADD R8, R8, 0x40 ;  /* 0x0000004008089836 */ /* 0x000fce0000000000 */
.L_x_70:
[----:B------:R-:W-:Y:S01]  /*5d20*/  LEA R0, R6, 0xc0800000, 0x17 ;  /* 0xc080000006007811 */ /* 0x000fe200078eb8ff */
[----:B------:R-:W-:Y:S01]  /*5d30*/  VIADD R4, R4, 0xffffff81 ;  /* 0xffffff8104047836 */ /* 0x000fe20000000000 */
[----:B------:R-:W-:Y:S03]  /*5d40*/  BSSY.RECONVERGENT B2, `(.L_x_75) ;  /* 0x0000035000027945 */ /* 0x000fe60003800200 */
[----:B------:R-:W-:Y:S02]  /*5d50*/  IMAD.IADD R5, R5, 0x1, -R0 ;  /* 0x0000000105057824 */ /* 0x000fe400078e0a00 */
[C---:B------:R-:W-:Y:S02]  /*5d60*/  IMAD R0, R4.reuse, -0x800000, R7 ;  /* 0xff80000004007824 */ /* 0x040fe400078e0207 */
[----:B------:R0:W1:Y:S01]  /*5d70*/  MUFU.RCP R10, R5 ;  /* 0x00000005000a7308 */ /* 0x0000620000001000 */
[----:B------:R-:W-:Y:S01]  /*5d80*/  FADD.FTZ R11, -R5, -RZ ;  /* 0x800000ff050b7221 */ /* 0x000fe20000010100 */
[----:B0-----:R-:W-:-:S05]  /*5d90*/  IADD3 R5, PT, PT, R4, 0x7f, -R6 ;  /* 0x0000007f04057810 */ /* 0x001fca0007ffe806 */
[----:B------:R-:W-:Y:S02]  /*5da0*/  IMAD.IADD R5, R5, 0x1, R8 ;  /* 0x0000000105057824 */ /* 0x000fe400078e0208 */
[----:B-1----:R-:W-:-:S04]  /*5db0*/  FFMA R13, R10, R11, 1 ;  /* 0x3f8000000a0d7423 */ /* 0x002fc8000000000b */
[----:B------:R-:W-:-:S04]  /*5dc0*/  FFMA R14, R10, R13, R10 ;  /* 0x0000000d0a0e7223 */ /* 0x000fc8000000000a */
[----:B------:R-:W-:-:S04]  /*5dd0*/  FFMA R7, R0, R14, RZ ;  /* 0x0000000e00077223 */ /* 0x000fc800000000ff */
[----:B------:R-:W-:-:S04]  /*5de0*/  FFMA R10, R11, R7, R0 ;  /* 0x000000070b0a7223 */ /* 0x000fc80000000000 */
[----:B------:R-:W-:-:S04]  /*5df0*/  FFMA R13, R14, R10, R7 ;  /* 0x0000000a0e0d7223 */ /* 0x000fc80000000007 */
[----:B------:R-:W-:-:S04]  /*5e00*/  FFMA R10, R11, R13, R0 ;  /* 0x0000000d0b0a7223 */ /* 0x000fc80000000000 */
[----:B------:R-:W-:-:S05]  /*5e10*/  FFMA R7, R14, R10, R13 ;  /* 0x0000000a0e077223 */ /* 0x000fca000000000d */
[----:B------:R-:W-:-:S04]  /*5e20*/  SHF.R.U32.HI R0, RZ, 0x17, R7 ;  /* 0x00000017ff007819 */ /* 0x000fc80000011607 */
[----:B------:R-:W-:-:S05]  /*5e30*/  LOP3.LUT R0, R0, 0xff, RZ, 0xc0, !PT ;  /* 0x000000ff00007812 */ /* 0x000fca00078ec0ff */
[----:B------:R-:W-:-:S04]  /*5e40*/  IMAD.IADD R6, R0, 0x1, R5 ;  /* 0x0000000100067824 */ /* 0x000fc800078e0205 */
[----:B------:R-:W-:-:S05]  /*5e50*/  VIADD R0, R6, 0xffffffff ;  /* 0xffffffff06007836 */ /* 0x000fca0000000000 */
[----:B------:R-:W-:-:S13]  /*5e60*/  ISETP.GE.U32.AND P0, PT, R0, 0xfe, PT ;  /* 0x000000fe0000780c */ /* 0x000fda0003f06070 */
[----:B------:R-:W-:Y:S05]  /*5e70*/  @!P0 BRA `(.L_x_76) ;  /* 0x0000000000808947 */ /* 0x000fea0003800000 */
[----:B------:R-:W-:-:S13]  /*5e80*/  ISETP.GT.AND P0, PT, R6, 0xfe, PT ;  /* 0x000000fe0600780c */ /* 0x000fda0003f04270 */
[----:B------:R-:W-:Y:S05]  /*5e90*/  @P0 BRA `(.L_x_77) ;  /* 0x00000000006c0947 */ /* 0x000fea0003800000 */
[----:B------:R-:W-:-:S13]  /*5ea0*/  ISETP.GE.AND P0, PT, R6, 0x1, PT ;  /* 0x000000010600780c */ /* 0x000fda0003f06270 */
[----:B------:R-:W-:Y:S05]  /*5eb0*/  @P0 BRA `(.L_x_78) ;  /* 0x0000000000740947 */ /* 0x000fea0003800000 */
[----:B------:R-:W-:Y:S02]  /*5ec0*/  ISETP.GE.AND P0, PT, R6, -0x18, PT ;  /* 0xffffffe80600780c */ /* 0x000fe40003f06270 */
[----:B------:R-:W-:-:S11]  /*5ed0*/  LOP3.LUT R7, R7, 0x80000000, RZ, 0xc0, !PT ;  /* 0x8000000007077812 */ /* 0x000fd600078ec0ff */
[----:B------:R-:W-:Y:S05]  /*5ee0*/  @!P0 BRA `(.L_x_78) ;  /* 0x0000000000688947 */ /* 0x000fea0003800000 */
[-CC-:B------:R-:W-:Y:S01]  /*5ef0*/  FFMA.RZ R0, R14, R10.reuse, R13.reuse ;  /* 0x0000000a0e007223 */ /* 0x180fe2000000c00d */
[----:B------:R-:W-:Y:S02]  /*5f00*/  VIADD R11, R6, 0x20 ;  /* 0x00000020060b7836 */ /* 0x000fe40000000000 */
[-CC-:B------:R-:W-:Y:S01]  /*5f10*/  FFMA.RM R5, R14, R10.reuse, R13.reuse ;  /* 0x0000000a0e057223 */ /* 0x180fe2000000400d */
[----:B------:R-:W-:Y:S02]  /*5f20*/  ISETP.NE.AND P2, PT, R6, RZ, PT ;  /* 0x000000ff0600720c */ /* 0x000fe40003f45270 */
[----:B------:R-:W-:Y:S01]  /*5f30*/  LOP3.LUT R4, R0, 0x7fffff, RZ, 0xc0, !PT ;  /* 0x007fffff00047812 */ /* 0x000fe200078ec0ff */
[----:B------:R-:W-:Y:S01]  /*5f40*/  FFMA.RP R0, R14, R10, R13 ;  /* 0x0000000a0e007223 */ /* 0x000fe2000000800d */
[----:B------:R-:W-:Y:S01]  /*5f50*/  ISETP.NE.AND P1, PT, R6, RZ, PT ;  /* 0x000000ff0600720c */ /* 0x000fe20003f25270 */
[----:B------:R-:W-:Y:S01]  /*5f60*/  IMAD.MOV R6, RZ, RZ, -R6 ;  /* 0x000000ffff067224 */ /* 0x000fe200078e0a06 */
[----:B------:R-:W-:-:S02]  /*5f70*/  LOP3.LUT R4, R4, 0x800000, RZ, 0xfc, !PT ;  /* 0x0080000004047812 */ /* 0x000fc400078efcff */
[----:B------:R-:W-:Y:S02]  /*5f80*/  FSETP.NEU.FTZ.AND P0, PT, R0, R5, PT ;  /* 0x000000050000720b */ /* 0x000fe40003f1d000 */
[----:B------:R-:W-:Y:S02]  /*5f90*/  SHF.L.U32 R11, R4, R11, RZ ;  /* 0x0000000b040b7219 */ /* 0x000fe400000006ff */
[----:B------:R-:W-:Y:S02]  /*5fa0*/  SEL R5, R6, RZ, P2 ;  /* 0x000000ff06057207 */ /* 0x000fe40001000000 */
[----:B------:R-:W-:Y:S02]  /*5fb0*/  ISETP.NE.AND P1, PT, R11, RZ, P1 ;  /* 0x000000ff0b00720c */ /* 0x000fe40000f25270 */
[----:B------:R-:W-:Y:S02]  /*5fc0*/  SHF.R.U32.HI R5, RZ, R5, R4 ;  /* 0x00000005ff057219 */ /* 0x000fe40000011604 */
[----:B------:R-:W-:-:S02]  /*5fd0*/  PLOP3.LUT P0, PT, P0, P1, PT, 0xf8, 0x8f ;  /* 0x00000000008f781c */ /* 0x000fc40000703f70 */
[----:B------:R-:W-:Y:S02]  /*5fe0*/  SHF.R.U32.HI R11, RZ, 0x1, R5 ;  /* 0x00000001ff0b7819 */ /* 0x000fe40000011605 */
[----:B------:R-:W-:-:S04]  /*5ff0*/  SEL R0, RZ, 0x1, !P0 ;  /* 0x00000001ff007807 */ /* 0x000fc80004000000 */
[----:B------:R-:W-:-:S04]  /*6000*/  LOP3.LUT R0, R0, 0x1, R11, 0xf8, !PT ;  /* 0x0000000100007812 */ /* 0x000fc800078ef80b */
[----:B------:R-:W-:-:S05]  /*6010*/  LOP3.LUT R0, R0, R5, RZ, 0xc0, !PT ;  /* 0x0000000500007212 */ /* 0x000fca00078ec0ff */
[----:B------:R-:W-:-:S05]  /*6020*/  IMAD.IADD R0, R11, 0x1, R0 ;  /* 0x000000010b007824 */ /* 0x000fca00078e0200 */
[----:B------:R-:W-:Y:S01]  /*6030*/  LOP3.LUT R7, R0, R7, RZ, 0xfc, !PT ;  /* 0x0000000700077212 */ /* 0x000fe200078efcff */
[----:B------:R-:W-:Y:S06]  /*6040*/  BRA `(.L_x_78) ;  /* 0x0000000000107947 */ /* 0x000fec0003800000 */
.L_x_77:
[----:B------:R-:W-:-:S04]  /*6050*/  LOP3.LUT R7, R7, 0x80000000, RZ, 0xc0, !PT ;  /* 0x8000000007077812 */ /* 0x000fc800078ec0ff */
[----:B------:R-:W-:Y:S01]  /*6060*/  LOP3.LUT R7, R7, 0x7f800000, RZ, 0xfc, !PT ;  /* 0x7f80000007077812 */ /* 0x000fe200078efcff */
[----:B------:R-:W-:Y:S06]  /*6070*/  BRA `(.L_x_78) ;  /* 0x0000000000047947 */ /* 0x000fec0003800000 */
.L_x_76:
[----:B------:R-:W-:-:S07]  /*6080*/  IMAD R7, R5, 0x800000, R7 ;  /* 0x0080000005077824 */ /* 0x000fce00078e0207 */
.L_x_78:
[----:B------:R-:W-:Y:S05]  /*6090*/  BSYNC.RECONVERGENT B2 ;  /* 0x0000000000027941 */ /* 0x000fea0003800200 */
.L_x_75:
[----:B------:R-:W-:Y:S05]  /*60a0*/  BRA `(.L_x_79) ;  /* 0x0000000000207947 */ /* 0x000fea0003800000 */
.L_x_74:
[----:B------:R-:W-:-:S04]  /*60b0*/  LOP3.LUT R7, R5, 0x80000000, R7, 0x48, !PT ;  /* 0x8000000005077812 */ /* 0x000fc800078e4807 */
[----:B------:R-:W-:Y:S01]  /*60c0*/  LOP3.LUT R7, R7, 0x7f800000, RZ, 0xfc, !PT ;  /* 0x7f80000007077812 */ /* 0x000fe200078efcff */
[----:B------:R-:W-:Y:S06]  /*60d0*/  BRA `(.L_x_79) ;  /* 0x0000000000147947 */ /* 0x000fec0003800000 */
.L_x_73:
[----:B------:R-:W-:Y:S01]  /*60e0*/  LOP3.LUT R7, R5, 0x80000000, R7, 0x48, !PT ;  /* 0x8000000005077812 */ /* 0x000fe200078e4807 */
[----:B------:R-:W-:Y:S06]  /*60f0*/  BRA `(.L_x_79) ;  /* 0x00000000000c7947 */ /* 0x000fec0003800000 */
.L_x_72:
[----:B------:R-:W0:Y:S01]  /*6100*/  MUFU.RSQ R7, -QNAN ;  /* 0xffc0000000077908 */ /* 0x000e220000001400 */
[----:B------:R-:W-:Y:S05]  /*6110*/  BRA `(.L_x_79) ;  /* 0x0000000000047947 */ /* 0x000fea0003800000 */
.L_x_71:
[----:B------:R-:W-:-:S07]  /*6120*/  FADD.FTZ R7, R0, R5 ;  /* 0x0000000500077221 */ /* 0x000fce0000010000 */
.L_x_79:
[----:B------:R-:W-:Y:S05]  /*6130*/  BSYNC.RECONVERGENT B1 ;  /* 0x0000000000017941 */ /* 0x000fea0003800200 */
.L_x_69:
[----:B------:R-:W-:Y:S02]  /*6140*/  IMAD.MOV.U32 R4, RZ, RZ, R12 ;  /* 0x000000ffff047224 */ /* 0x000fe400078e000c */
[----:B------:R-:W-:-:S04]  /*6150*/  IMAD.MOV.U32 R5, RZ, RZ, 0x0 ;  /* 0x00000000ff057424 */ /* 0x000fc800078e00ff */
[----:B0-----:R-:W-:Y:S05]  /*6160*/  RET.REL.NODEC R4 `(_Z9SGDEnginePdPiS0_fiiffiPfS1_S1_S1_iiP17curandStateXORWOW) ;  /* 0xffffff9c04a47950 */ /* 0x001fea0003c3ffff */
        .type           $_Z9SGDEnginePdPiS0_fiiffiPfS1_S1_S1_iiP17curandStateXORWOW$__internal_accurate_pow,@function
        .size           $_Z9SGDEnginePdPiS0_fiiffiPfS1_S1_S1_iiP17curandStateXORWOW$__internal_accurate_pow,(.L_x_107 - $_Z9SGDEnginePdPiS0_fiiffiPfS1_S1_S1_iiP17curandStateXORWOW$__internal_accurate_pow)
$_Z9SGDEnginePdPiS0_fiiffiPfS1_S1_S1_iiP17curandStateXORWOW$__internal_accurate_pow:
[----:B------:R-:W-:Y:S01]  /*6170*/  ISETP.GT.U32.AND P5, PT, R61, 0xfffff, PT ;  /* 0x000fffff3d00780c */ /* 0x000fe20003fa4070 */
[--C-:B------:R-:W-:Y:S01]  /*6180*/  IMAD.MOV.U32 R37, RZ, RZ, R61.reuse ;  /* 0x000000ffff257224 */ /* 0x100fe200078e003d */
[----:B------:R-:W-:Y:S01]  /*6190*/  UMOV UR4, 0x7d2cafe2 ;  /* 0x7d2cafe200047882 */ /* 0x000fe20000000000 */
[----:B------:R-:W-:Y:S01]  /*61a0*/  IMAD.MOV.U32 R38, RZ, RZ, RZ ;  /* 0x000000ffff267224 */ /* 0x000fe200078e00ff */
[----:B------:R-:W-:Y:S01]  /*61b0*/  UMOV UR5, 0x3eb0f5ff ;  /* 0x3eb0f5ff00057882 */ /* 0x000fe20000000000 */
[----:B------:R-:W-:Y:S01]  /*61c0*/  SHF.R.U32.HI R61, RZ, 0x14, R61 ;  /* 0x00000014ff3d7819 */ /* 0x000fe2000001163d */
[----:B------:R-:W-:Y:S01]  /*61d0*/  UMOV UR8, 0x3b39803f ;  /* 0x3b39803f00087882 */ /* 0x000fe20000000000 */
[----:B------:R-:W-:-:S06]  /*61e0*/  UMOV UR9, 0x3c7abc9e ;  /* 0x3c7abc9e00097882 */ /* 0x000fcc0000000000 */
[----:B------:R-:W-:-:S10]  /*61f0*/  @!P5 DMUL R40, R36, 1.80143985094819840000e+16 ;  /* 0x435000002428d828 */ /* 0x000fd40000000000 */
[----:B------:R-:W-:Y:S01]  /*6200*/  @!P5 IMAD.MOV.U32 R37, RZ, RZ, R41 ;  /* 0x000000ffff25d224 */ /* 0x000fe200078e0029 */
[----:B------:R-:W-:Y:S01]  /*6210*/  @!P5 LEA.HI R61, R41, 0xffffffca, RZ, 0xc ;  /* 0xffffffca293dd811 */ /* 0x000fe200078f60ff */
[----:B------:R-:W-:-:S03]  /*6220*/  @!P5 IMAD.MOV.U32 R36, RZ, RZ, R40 ;  /* 0x000000ffff24d224 */ /* 0x000fc600078e0028 */
[----:B------:R-:W-:Y:S01]  /*6230*/  LOP3.LUT R37, R37, 0x800fffff, RZ, 0xc0, !PT ;  /* 0x800fffff25257812 */ /* 0x000fe200078ec0ff */
[----:B------:R-:W-:-:S03]  /*6240*/  IMAD.MOV.U32 R44, RZ, RZ, R36 ;  /* 0x000000ffff2c7224 */ /* 0x000fc600078e0024 */
[----:B------:R-:W-:-:S04]  /*6250*/  LOP3.LUT R37, R37, 0x3ff00000, RZ, 0xfc, !PT ;  /* 0x3ff0000025257812 */ /* 0x000fc800078efcff */
[----:B------:R-:W-:Y:S01]  /*6260*/  ISETP.GE.U32.AND P6, PT, R37, 0x3ff6a09f, PT ;  /* 0x3ff6a09f2500780c */ /* 0x000fe20003fc6070 */
[----:B------:R-:W-:-:S12]  /*6270*/  IMAD.MOV.U32 R45, RZ, RZ, R37 ;  /* 0x000000ffff2d7224 */ /* 0x000fd800078e0025 */
[----:B------:R-:W-:-:S04]  /*6280*/  @P6 VIADD R36, R45, 0xfff00000 ;  /* 0xfff000002d246836 */ /* 0x000fc80000000000 */
[----:B------:R-:W-:-:S06]  /*6290*/  @P6 IMAD.MOV.U32 R45, RZ, RZ, R36 ;  /* 0x000000ffff2d6224 */ /* 0x000fcc00078e0024 */
[C---:B------:R-:W-:Y:S02]  /*62a0*/  DADD R50, R44.reuse, 1 ;  /* 0x3ff000002c327429 */ /* 0x040fe40000000000 */
[----:B------:R-:W-:-:S04]  /*62b0*/  DADD R44, R44, -1 ;  /* 0xbff000002c2c7429 */ /* 0x000fc80000000000 */
[----:B------:R-:W0:Y:S02]  /*62c0*/  MUFU.RCP64H R39, R51 ;  /* 0x0000003300277308 */ /* 0x000e240000001800 */
[----:B0-----:R-:W-:-:S08]  /*62d0*/  DFMA R36, -R50, R38, 1 ;  /* 0x3ff000003224742b */ /* 0x001fd00000000126 */
[----:B------:R-:W-:-:S08]  /*62e0*/  DFMA R36, R36, R36, R36 ;  /* 0x000000242424722b */ /* 0x000fd00000000024 */
[----:B------:R-:W-:Y:S01]  /*62f0*/  DFMA R36, R38, R36, R38 ;  /* 0x000000242624722b */ /* 0x000fe20000000026 */
[----:B------:R-:W-:Y:S02]  /*6300*/  IMAD.MOV.U32 R38, RZ, RZ, 0x41ad3b5a ;  /* 0x41ad3b5aff267424 */ /* 0x000fe400078e00ff */
[----:B------:R-:W-:-:S05]  /*6310*/  IMAD.MOV.U32 R39, RZ, RZ, 0x3ed0f5d2 ;  /* 0x3ed0f5d2ff277424 */ /* 0x000fca00078e00ff */
[----:B------:R-:W-:-:S08]  /*6320*/  DMUL R54, R44, R36 ;  /* 0x000000242c367228 */ /* 0x000fd00000000000 */
[----:B------:R-:W-:-:S08]  /*6330*/  DFMA R54, R44, R36, R54 ;  /* 0x000000242c36722b */ /* 0x000fd00000000036 */
[----:B------:R-:W-:Y:S02]  /*6340*/  DMUL R42, R54, R54 ;  /* 0x00000036362a7228 */ /* 0x000fe40000000000 */
[----:B------:R-:W-:-:S06]  /*6350*/  DADD R52, R44, -R54 ;  /* 0x000000002c347229 */ /* 0x000fcc0000000836 */
[----:B------:R-:W-:Y:S01]  /*6360*/  DFMA R38, R42, UR4, R38 ;  /* 0x000000042a267c2b */ /* 0x000fe20008000026 */
[----:B------:R-:W-:Y:S01]  /*6370*/  UMOV UR4, 0x75488a3f ;  /* 0x75488a3f00047882 */ /* 0x000fe20000000000 */
[----:B------:R-:W-:Y:S01]  /*6380*/  UMOV UR5, 0x3ef3b20a ;  /* 0x3ef3b20a00057882 */ /* 0x000fe20000000000 */
[----:B------:R-:W-:-:S05]  /*6390*/  DADD R52, R52, R52 ;  /* 0x0000000034347229 */ /* 0x000fca0000000034 */
[----:B------:R-:W-:Y:S01]  /*63a0*/  DFMA R38, R42, R38, UR4 ;  /* 0x000000042a267e2b */ /* 0x000fe20008000026 */
[----:B------:R-:W-:Y:S01]  /*63b0*/  UMOV UR4, 0xe4faecd5 ;  /* 0xe4faecd500047882 */ /* 0x000fe20000000000 */
[----:B------:R-:W-:Y:S01]  /*63c0*/  UMOV UR5, 0x3f1745cd ;  /* 0x3f1745cd00057882 */ /* 0x000fe20000000000 */
[----:B------:R-:W-:-:S05]  /*63d0*/  DFMA R52, R44, -R54, R52 ;  /* 0x800000362c34722b */ /* 0x000fca0000000034 */
[----:B------:R-:W-:Y:S01]  /*63e0*/  DFMA R38, R42, R38, UR4 ;  /* 0x000000042a267e2b */ /* 0x000fe20008000026 */
[----:B------:R-:W-:Y:S01]  /*63f0*/  UMOV UR4, 0x258a578b ;  /* 0x258a578b00047882 */ /* 0x000fe20000000000 */
[----:B------:R-:W-:Y:S01]  /*6400*/  UMOV UR5, 0x3f3c71c7 ;  /* 0x3f3c71c700057882 */ /* 0x000fe20000000000 */
[----:B------:R-:W-:-:S05]  /*6410*/  DMUL R52, R36, R52 ;  /* 0x0000003424347228 */ /* 0x000fca0000000000 */
[----:B------:R-:W-:Y:S01]  /*6420*/  DFMA R38, R42, R38, UR4 ;  /* 0x000000042a267e2b */ /* 0x000fe20008000026 */
[----:B------:R-:W-:Y:S01]  /*6430*/  UMOV UR4, 0x9242b910 ;  /* 0x9242b91000047882 */ /* 0x000fe20000000000 */
[----:B------:R-:W-:-:S03]  /*6440*/  UMOV UR5, 0x3f624924 ;  /* 0x3f62492400057882 */ /* 0x000fc60000000000 */
[----:B------:R-:W-:Y:S02]  /*6450*/  VIADD R41, R53, 0x100000 ;  /* 0x0010000035297836 */ /* 0x000fe40000000000 */
[----:B------:R-:W-:Y:S01]  /*6460*/  IMAD.MOV.U32 R40, RZ, RZ, R52 ;  /* 0x000000ffff287224 */ /* 0x000fe200078e0034 */
[----:B------:R-:W-:Y:S01]  /*6470*/  DFMA R38, R42, R38, UR4 ;  /* 0x000000042a267e2b */ /* 0x000fe20008000026 */
[----:B------:R-:W-:Y:S01]  /*6480*/  UMOV UR4, 0x99999dfb ;  /* 0x99999dfb00047882 */ /* 0x000fe20000000000 */
[----:B------:R-:W-:-:S06]  /*6490*/  UMOV UR5, 0x3f899999 ;  /* 0x3f89999900057882 */ /* 0x000fcc0000000000 */
[----:B------:R-:W-:Y:S01]  /*64a0*/  DFMA R38, R42, R38, UR4 ;  /* 0x000000042a267e2b */ /* 0x000fe20008000026 */
[----:B------:R-:W-:Y:S01]  /*64b0*/  UMOV UR4, 0x55555555 ;  /* 0x5555555500047882 */ /* 0x000fe20000000000 */
[----:B------:R-:W-:-:S06]  /*64c0*/  UMOV UR5, 0x3fb55555 ;  /* 0x3fb5555500057882 */ /* 0x000fcc0000000000 */
[----:B------:R-:W-:-:S08]  /*64d0*/  DFMA R50, R42, R38, UR4 ;  /* 0x000000042a327e2b */ /* 0x000fd00008000026 */
[----:B------:R-:W-:Y:S01]  /*64e0*/  DADD R36, -R50, UR4 ;  /* 0x0000000432247e29 */ /* 0x000fe20008000100 */
[----:B------:R-:W-:Y:S01]  /*64f0*/  UMOV UR4, 0xb9e7b0 ;  /* 0x00b9e7b000047882 */ /* 0x000fe20000000000 */
[----:B------:R-:W-:-:S06]  /*6500*/  UMOV UR5, 0x3c46a4cb ;  /* 0x3c46a4cb00057882 */ /* 0x000fcc0000000000 */
[----:B------:R-:W-:Y:S02]  /*6510*/  DFMA R36, R42, R38, R36 ;  /* 0x000000262a24722b */ /* 0x000fe40000000024 */
[----:B------:R-:W-:-:S06]  /*6520*/  DMUL R38, R54, R54 ;  /* 0x0000003636267228 */ /* 0x000fcc0000000000 */
[----:B------:R-:W-:Y:S01]  /*6530*/  DADD R36, R36, -UR4 ;  /* 0x8000000424247e29 */ /* 0x000fe20008000000 */
[----:B------:R-:W-:Y:S01]  /*6540*/  UMOV UR4, 0x80000000 ;  /* 0x8000000000047882 */ /* 0x000fe20000000000 */
[----:B------:R-:W-:Y:S01]  /*6550*/  DFMA R42, R54, R54, -R38 ;  /* 0x00000036362a722b */ /* 0x000fe20000000826 */
[----:B------:R-:W-:-:S07]  /*6560*/  UMOV UR5, 0x43300000 ;  /* 0x4330000000057882 */ /* 0x000fce0000000000 */
[C---:B------:R-:W-:Y:S02]  /*6570*/  DFMA R40, R54.reuse, R40, R42 ;  /* 0x000000283628722b */ /* 0x040fe4000000002a */
[----:B------:R-:W-:-:S08]  /*6580*/  DMUL R42, R54, R38 ;  /* 0x00000026362a7228 */ /* 0x000fd00000000000 */
[----:B------:R-:W-:-:S08]  /*6590*/  DFMA R44, R54, R38, -R42 ;  /* 0x00000026362c722b */ /* 0x000fd0000000082a */
[----:B------:R-:W-:Y:S02]  /*65a0*/  DFMA R44, R52, R38, R44 ;  /* 0x00000026342c722b */ /* 0x000fe4000000002c */
[----:B------:R-:W-:-:S06]  /*65b0*/  DADD R38, R50, R36 ;  /* 0x0000000032267229 */ /* 0x000fcc0000000024 */
[----:B------:R-:W-:Y:S02]  /*65c0*/  DFMA R40, R54, R40, R44 ;  /* 0x000000283628722b */ /* 0x000fe4000000002c */
[----:B------:R-:W-:Y:S02]  /*65d0*/  DADD R50, R50, -R38 ;  /* 0x0000000032327229 */ /* 0x000fe40000000826 */
[----:B------:R-:W-:-:S06]  /*65e0*/  DMUL R44, R38, R42 ;  /* 0x0000002a262c7228 */ /* 0x000fcc0000000000 */
[----:B------:R-:W-:Y:S02]  /*65f0*/  DADD R50, R36, R50 ;  /* 0x0000000024327229 */ /* 0x000fe40000000032 */
[----:B------:R-:W-:-:S08]  /*6600*/  DFMA R36, R38, R42, -R44 ;  /* 0x0000002a2624722b */ /* 0x000fd0000000082c */
[----:B------:R-:W-:-:S08]  /*6610*/  DFMA R36, R38, R40, R36 ;  /* 0x000000282624722b */ /* 0x000fd00000000024 */
[----:B------:R-:W-:-:S08]  /*6620*/  DFMA R50, R50, R42, R36 ;  /* 0x0000002a3232722b */ /* 0x000fd00000000024 */
[----:B------:R-:W-:-:S08]  /*6630*/  DADD R36, R44, R50 ;  /* 0x000000002c247229 */ /* 0x000fd00000000032 */
[--C-:B------:R-:W-:Y:S02]  /*6640*/  DADD R38, R54, R36.reuse ;  /* 0x0000000036267229 */ /* 0x100fe40000000024 */
[----:B------:R-:W-:-:S06]  /*6650*/  DADD R44, R44, -R36 ;  /* 0x000000002c2c7229 */ /* 0x000fcc0000000824 */
[----:B------:R-:W-:Y:S02]  /*6660*/  DADD R54, R54, -R38 ;  /* 0x0000000036367229 */ /* 0x000fe40000000826 */
[----:B------:R-:W-:-:S06]  /*6670*/  DADD R44, R50, R44 ;  /* 0x00000000322c7229 */ /* 0x000fcc000000002c */
[----:B------:R-:W-:Y:S01]  /*6680*/  DADD R54, R36, R54 ;  /* 0x0000000024367229 */ /* 0x000fe20000000036 */
[C---:B------:R-:W-:Y:S02]  /*6690*/  VIADD R36, R61.reuse, 0xfffffc01 ;  /* 0xfffffc013d247836 */ /* 0x040fe40000000000 */
[----:B------:R-:W-:Y:S02]  /*66a0*/  @P6 VIADD R36, R61, 0xfffffc02 ;  /* 0xfffffc023d246836 */ /* 0x000fe40000000000 */
[----:B------:R-:W-:-:S03]  /*66b0*/  IMAD.MOV.U32 R37, RZ, RZ, 0x43300000 ;  /* 0x43300000ff257424 */ /* 0x000fc600078e00ff */
[----:B------:R-:W-:Y:S01]  /*66c0*/  DADD R44, R44, R54 ;  /* 0x000000002c2c7229 */ /* 0x000fe20000000036 */
[----:B------:R-:W-:-:S06]  /*66d0*/  LOP3.LUT R36, R36, 0x80000000, RZ, 0x3c, !PT ;  /* 0x8000000024247812 */ /* 0x000fcc00078e3cff */
[----:B------:R-:W-:Y:S01]  /*66e0*/  DADD R36, R36, -UR4 ;  /* 0x8000000424247e29 */ /* 0x000fe20008000000 */
[----:B------:R-:W-:Y:S01]  /*66f0*/  UMOV UR4, 0xfefa39ef ;  /* 0xfefa39ef00047882 */ /* 0x000fe20000000000 */
[----:B------:R-:W-:Y:S01]  /*6700*/  DADD R52, R52, R44 ;  /* 0x0000000034347229 */ /* 0x000fe2000000002c */
[----:B------:R-:W-:-:S07]  /*6710*/  UMOV UR5, 0x3fe62e42 ;  /* 0x3fe62e4200057882 */ /* 0x000fce0000000000 */
[----:B------:R-:W-:-:S08]  /*6720*/  DADD R42, R38, R52 ;  /* 0x00000000262a7229 */ /* 0x000fd00000000034 */
[--C-:B------:R-:W-:Y:S02]  /*6730*/  DFMA R40, R36, UR4, R42.reuse ;  /* 0x0000000424287c2b */ /* 0x100fe4000800002a */
[----:B------:R-:W-:-:S06]  /*6740*/  DADD R44, R38, -R42 ;  /* 0x00000000262c7229 */ /* 0x000fcc000000082a */
[----:B------:R-:W-:Y:S02]  /*6750*/  DFMA R38, R36, -UR4, R40 ;  /* 0x8000000424267c2b */ /* 0x000fe40008000028 */
[----:B------:R-:W-:-:S06]  /*6760*/  DADD R44, R52, R44 ;  /* 0x00000000342c7229 */ /* 0x000fcc000000002c */
[----:B------:R-:W-:Y:S01]  /*6770*/  DADD R38, -R42, R38 ;  /* 0x000000002a267229 */ /* 0x000fe20000000126 */
[----:B------:R-:W-:Y:S02]  /*6780*/  IMAD.MOV.U32 R43, RZ, RZ, R49 ;  /* 0x000000ffff2b7224 */ /* 0x000fe400078e0031 */
[----:B------:R-:W-:-:S05]  /*6790*/  IMAD.MOV.U32 R42, RZ, RZ, R57 ;  /* 0x000000ffff2a7224 */ /* 0x000fca00078e0039 */
[----:B------:R-:W-:-:S08]  /*67a0*/  DADD R38, R44, -R38 ;  /* 0x000000002c267229 */ /* 0x000fd00000000826 */
[----:B------:R-:W-:Y:S01]  /*67b0*/  DFMA R38, R36, UR8, R38 ;  /* 0x0000000824267c2b */ /* 0x000fe20008000026 */
[C---:B------:R-:W-:Y:S01]  /*67c0*/  IMAD.SHL.U32 R36, R43.reuse, 0x2, RZ ;  /* 0x000000022b247824 */ /* 0x040fe200078e00ff */
[----:B------:R-:W-:-:S04]  /*67d0*/  LOP3.LUT R37, R43, 0xff0fffff, RZ, 0xc0, !PT ;  /* 0xff0fffff2b257812 */ /* 0x000fc800078ec0ff */
[----:B------:R-:W-:Y:S02]  /*67e0*/  ISETP.GT.U32.AND P5, PT, R36, -0x2000001, PT ;  /* 0xfdffffff2400780c */ /* 0x000fe40003fa4070 */
[----:B------:R-:W-:Y:S02]  /*67f0*/  DADD R44, R40, R38 ;  /* 0x00000000282c7229 */ /* 0x000fe40000000026 */
[----:B------:R-:W-:-:S06]  /*6800*/  SEL R43, R37, R43, P5 ;  /* 0x0000002b252b7207 */ /* 0x000fcc0002800000 */
[----:B------:R-:W-:Y:S02]  /*6810*/  DADD R40, R40, -R44 ;  /* 0x0000000028287229 */ /* 0x000fe4000000082c */
[----:B------:R-:W-:-:S06]  /*6820*/  DMUL R36, R44, R42 ;  /* 0x0000002a2c247228 */ /* 0x000fcc0000000000 */
[----:B------:R-:W-:Y:S02]  /*6830*/  DADD R40, R38, R40 ;  /* 0x0000000026287229 */ /* 0x000fe40000000028 */
[----:B------:R-:W-:-:S08]  /*6840*/  DFMA R44, R44, R42, -R36 ;  /* 0x0000002a2c2c722b */ /* 0x000fd00000000824 */
[----:B------:R-:W-:Y:S01]  /*6850*/  DFMA R40, R40, R42, R44 ;  /* 0x0000002a2828722b */ /* 0x000fe2000000002c */
[----:B------:R-:W-:Y:S02]  /*6860*/  IMAD.MOV.U32 R44, RZ, RZ, 0x652b82fe ;  /* 0x652b82feff2c7424 */ /* 0x000fe400078e00ff */
[----:B------:R-:W-:-:S05]  /*6870*/  IMAD.MOV.U32 R45, RZ, RZ, 0x3ff71547 ;  /* 0x3ff71547ff2d7424 */ /* 0x000fca00078e00ff */
[----:B------:R-:W-:-:S08]  /*6880*/  DADD R50, R36, R40 ;  /* 0x0000000024327229 */ /* 0x000fd00000000028 */
[----:B------:R-:W-:Y:S02]  /*6890*/  DFMA R44, R50, R44, 6.75539944105574400000e+15 ;  /* 0x43380000322c742b */ /* 0x000fe4000000002c */
[----:B------:R-:W-:Y:S01]  /*68a0*/  FSETP.GEU.AND P5, PT, |R51|, 4.1917929649353027344, PT ;  /* 0x4086232b3300780b */ /* 0x000fe20003fae200 */
[----:B------:R-:W-:-:S05]  /*68b0*/  DADD R36, R36, -R50 ;  /* 0x0000000024247229 */ /* 0x000fca0000000832 */
[----:B------:R-:W-:-:S03]  /*68c0*/  DADD R38, R44, -6.75539944105574400000e+15 ;  /* 0xc33800002c267429 */ /* 0x000fc60000000000 */
[----:B------:R-:W-:-:S05]  /*68d0*/  DADD R40, R40, R36 ;  /* 0x0000000028287229 */ /* 0x000fca0000000024 */
[----:B------:R-:W-:Y:S01]  /*68e0*/  DFMA R42, R38, -UR4, R50 ;  /* 0x80000004262a7c2b */ /* 0x000fe20008000032 */
[----:B------:R-:W-:Y:S01]  /*68f0*/  UMOV UR4, 0x3b39803f ;  /* 0x3b39803f00047882 */ /* 0x000fe20000000000 */
[----:B------:R-:W-:-:S06]  /*6900*/  UMOV UR5, 0x3c7abc9e ;  /* 0x3c7abc9e00057882 */ /* 0x000fcc0000000000 */
[----:B------:R-:W-:Y:S01]  /*6910*/  DFMA R42, R38, -UR4, R42 ;  /* 0x80000004262a7c2b */ /* 0x000fe2000800002a */
[----:B------:R-:W-:Y:S01]  /*6920*/  UMOV UR4, 0x69ce2bdf ;  /* 0x69ce2bdf00047882 */ /* 0x000fe20000000000 */
[----:B------:R-:W-:Y:S01]  /*6930*/  IMAD.MOV.U32 R38, RZ, RZ, -0x35dec16 ;  /* 0xfca213eaff267424 */ /* 0x000fe200078e00ff */
[----:B------:R-:W-:Y:S01]  /*6940*/  UMOV UR5, 0x3e5ade15 ;  /* 0x3e5ade1500057882 */ /* 0x000fe20000000000 */
[----:B------:R-:W-:-:S06]  /*6950*/  IMAD.MOV.U32 R39, RZ, RZ, 0x3e928af3 ;  /* 0x3e928af3ff277424 */ /* 0x000fcc00078e00ff */
[----:B------:R-:W-:Y:S01]  /*6960*/  DFMA R38, R42, UR4, R38 ;  /* 0x000000042a267c2b */ /* 0x000fe20008000026 */
[----:B------:R-:W-:Y:S01]  /*6970*/  UMOV UR4, 0x62401315 ;  /* 0x6240131500047882 */ /* 0x000fe20000000000 */
[----:B------:R-:W-:-:S06]  /*6980*/  UMOV UR5, 0x3ec71dee ;  /* 0x3ec71dee00057882 */ /* 0x000fcc0000000000 */
[----:B------:R-:W-:Y:S01]  /*6990*/  DFMA R38, R42, R38, UR4 ;  /* 0x000000042a267e2b */ /* 0x000fe20008000026 */
        /* <DEDUP_REMOVED lines=20> */
[----:B------:R-:W-:-:S08]  /*6ae0*/  DFMA R38, R42, R38, UR4 ;  /* 0x000000042a267e2b */ /* 0x000fd00008000026 */
[----:B------:R-:W-:-:S08]  /*6af0*/  DFMA R38, R42, R38, 1 ;  /* 0x3ff000002a26742b */ /* 0x000fd00000000026 */
[----:B------:R-:W-:-:S10]  /*6b00*/  DFMA R38, R42, R38, 1 ;  /* 0x3ff000002a26742b */ /* 0x000fd40000000026 */
[----:B------:R-:W-:Y:S02]  /*6b10*/  IMAD R43, R44, 0x100000, R39 ;  /* 0x001000002c2b7824 */ /* 0x000fe400078e0227 */
[----:B------:R-:W-:Y:S01]  /*6b20*/  IMAD.MOV.U32 R42, RZ, RZ, R38 ;  /* 0x000000ffff2a7224 */ /* 0x000fe200078e0026 */
[----:B------:R-:W-:Y:S06]  /*6b30*/  @!P5 BRA `(.L_x_80) ;  /* 0x000000000030d947 */ /* 0x000fec0003800000 */
[----:B------:R-:W-:Y:S01]  /*6b40*/  FSETP.GEU.AND P6, PT, |R51|, 4.2275390625, PT ;  /* 0x408748003300780b */ /* 0x000fe20003fce200 */
[C---:B------:R-:W-:Y:S02]  /*6b50*/  DADD R42, R50.reuse, +INF ;  /* 0x7ff00000322a7429 */ /* 0x040fe40000000000 */
[----:B------:R-:W-:-:S08]  /*6b60*/  DSETP.GEU.AND P5, PT, R50, RZ, PT ;  /* 0x000000ff3200722a */ /* 0x000fd00003fae000 */
[----:B------:R-:W-:Y:S02]  /*6b70*/  FSEL R42, R42, RZ, P5 ;  /* 0x000000ff2a2a7208 */ /* 0x000fe40002800000 */
[----:B------:R-:W-:Y:S02]  /*6b80*/  @!P6 LEA.HI R36, R44, R44, RZ, 0x1 ;  /* 0x0000002c2c24e211 */ /* 0x000fe400078f08ff */
[----:B------:R-:W-:Y:S02]  /*6b90*/  FSEL R43, R43, RZ, P5 ;  /* 0x000000ff2b2b7208 */ /* 0x000fe40002800000 */
[----:B------:R-:W-:-:S05]  /*6ba0*/  @!P6 SHF.R.S32.HI R36, RZ, 0x1, R36 ;  /* 0x00000001ff24e819 */ /* 0x000fca0000011424 */
[----:B------:R-:W-:Y:S02]  /*6bb0*/  @!P6 IMAD.IADD R37, R44, 0x1, -R36 ;  /* 0x000000012c25e824 */ /* 0x000fe400078e0a24 */
[----:B------:R-:W-:Y:S02]  /*6bc0*/  @!P6 IMAD R39, R36, 0x100000, R39 ;  /* 0x001000002427e824 */ /* 0x000fe400078e0227 */
[----:B------:R-:W-:Y:S01]  /*6bd0*/  @!P6 IMAD.MOV.U32 R36, RZ, RZ, RZ ;  /* 0x000000ffff24e224 */ /* 0x000fe200078e00ff */
[----:B------:R-:W-:-:S06]  /*6be0*/  @!P6 LEA R37, R37, 0x3ff00000, 0x14 ;  /* 0x3ff000002525e811 */ /* 0x000fcc00078ea0ff */
[----:B------:R-:W-:-:S11]  /*6bf0*/  @!P6 DMUL R42, R38, R36 ;  /* 0x00000024262ae228 */ /* 0x000fd60000000000 */
.L_x_80:
[----:B------:R-:W-:Y:S01]  /*6c00*/  DFMA R40, R40, R42, R42 ;  /* 0x0000002a2828722b */ /* 0x000fe2000000002a */
[----:B------:R-:W-:Y:S01]  /*6c10*/  IMAD.MOV.U32 R61, RZ, RZ, 0x0 ;  /* 0x00000000ff3d7424 */ /* 0x000fe200078e00ff */
[----:B------:R-:W-:-:S08]  /*6c20*/  DSETP.NEU.AND P5, PT, |R42|, +INF , PT ;  /* 0x7ff000002a00742a */ /* 0x000fd00003fad200 */
[----:B------:R-:W-:Y:S02]  /*6c30*/  FSEL R36, R42, R40, !P5 ;  /* 0x000000282a247208 */ /* 0x000fe40006800000 */
[----:B------:R-:W-:Y:S01]  /*6c40*/  FSEL R37, R43, R41, !P5 ;  /* 0x000000292b257208 */ /* 0x000fe20006800000 */
[----:B------:R-:W-:Y:S06]  /*6c50*/  RET.REL.NODEC R60 `(_Z9SGDEnginePdPiS0_fiiffiPfS1_S1_S1_iiP17curandStateXORWOW) ;  /* 0xffffff903ce87950 */ /* 0x000fec0003c3ffff */
.L_x_81:
[----:B------:R-:W-:-:S00]  /*6c60*/  BRA `(.L_x_81) ;  /* 0xfffffffc00fc7947 */ /* 0x000fc0000383ffff */
[----:B------:R-:W-:-:S00]  /*6c70*/  NOP ;  /* 0x0000000000007918 */ /* 0x000fc00000000000 */
        /* <DEDUP_REMOVED lines=8> */
.L_x_107:


//--------------------- .text._Z16initializeEpochsiPfS_S_S_ --------------------------
	.section	.text._Z16initializeEpochsiPfS_S_S_,"ax",@progbits
	.align	128
        .global         _Z16initializeEpochsiPfS_S_S_
        .type           _Z16initializeEpochsiPfS_S_S_,@function
        .size           _Z16initializeEpochsiPfS_S_S_,(.L_x_108 - _Z16initializeEpochsiPfS_S_S_)
        .other          _Z16initializeEpochsiPfS_S_S_,@"STO_CUDA_ENTRY STV_DEFAULT"
_Z16initializeEpochsiPfS_S_S_:
.text._Z16initializeEpochsiPfS_S_S_:
        /* <DEDUP_REMOVED lines=10> */
[----:B------:R-:W2:Y:S06]  /*00a0*/  LDCU UR6, c[0x3][0x48] ;  /* 0x00c00900ff0677ac */ /* 0x000eac0008000800 */
[----:B------:R-:W3:Y:S01]  /*00b0*/  LDC.64 R6, c[0x0][0x390] ;  /* 0x0000e400ff067b82 */ /* 0x000ee20000000a00 */
[----:B0-----:R-:W-:-:S05]  /*00c0*/  IMAD.WIDE R4, R2, 0x4, R4 ;  /* 0x0000000402047825 */ /* 0x001fca00078e0204 */
[----:B-1----:R-:W4:Y:S01]  /*00d0*/  LDG.E R0, desc[UR4][R4.64] ;  /* 0x0000000404007981 */ /* 0x002f22000c1e1900 */
[----:B--2---:R-:W-:Y:S01]  /*00e0*/  I2FP.F32.S32 R3, UR6 ;  /* 0x0000000600037c45 */ /* 0x004fe20008201400 */
[----:B------:R-:W-:Y:S01]  /*00f0*/  BSSY.RECONVERGENT B0, `(.L_x_82) ;  /* 0x000000e000007945 */ /* 0x000fe20003800200 */
[----:B---3--:R-:W-:Y:S02]  /*0100*/  IMAD.WIDE R6, R2, 0x4, R6 ;  /* 0x0000000402067825 */ /* 0x008fe400078e0206 */
[----:B------:R-:W0:Y:S02]  /*0110*/  MUFU.RCP R8, R3 ;  /* 0x0000000300087308 */ /* 0x000e240000001000 */
[----:B0-----:R-:W-:-:S04]  /*0120*/  FFMA R9, -R3, R8, 1 ;  /* 0x3f80000003097423 */ /* 0x001fc80000000108 */
[----:B------:R-:W-:Y:S01]  /*0130*/  FFMA R9, R8, R9, R8 ;  /* 0x0000000908097223 */ /* 0x000fe20000000008 */
[----:B----4-:R0:W-:Y:S01]  /*0140*/  STG.E desc[UR4][R6.64], R0 ;  /* 0x0000000006007986 */ /* 0x0101e2000c101904 */
[----:B------:R-:W1:Y:S02]  /*0150*/  FCHK P0, R0, R3 ;  /* 0x0000000300007302 */ /* 0x000e640000000000 */
[----:B------:R-:W-:-:S04]  /*0160*/  FFMA R8, R0, R9, RZ ;  /* 0x0000000900087223 */ /* 0x000fc800000000ff */
[----:B------:R-:W-:-:S04]  /*0170*/  FFMA R4, -R3, R8, R0 ;  /* 0x0000000803047223 */ /* 0x000fc80000000100 */
[----:B------:R-:W-:Y:S01]  /*0180*/  FFMA R9, R9, R4, R8 ;  /* 0x0000000409097223 */ /* 0x000fe20000000008 */
[----:B01----:R-:W-:Y:S06]  /*0190*/  @!P0 BRA `(.L_x_83) ;  /* 0x00000000000c8947 */ /* 0x003fec0003800000 */
[----:B------:R-:W-:-:S07]  /*01a0*/  MOV R4, 0x1c0 ;  /* 0x000001c000047802 */ /* 0x000fce0000000f00 */
[----:B------:R-:W-:Y:S05]  /*01b0*/  CALL.REL.NOINC `($__internal_2_$__cuda_sm3x_div_rn_noftz_f32_slowpath) ;  /* 0x0000000000247944 */ /* 0x000fea0003c00000 */
[----:B------:R-:W-:-:S07]  /*01c0*/  IMAD.MOV.U32 R9, RZ, RZ, R0 ;  /* 0x000000ffff097224 */ /* 0x000fce00078e0000 */
.L_x_83:
[----:B------:R-:W-:Y:S05]  /*01d0*/  BSYNC.RECONVERGENT B0 ;  /* 0x0000000000007941 */ /* 0x000fea0003800200 */
.L_x_82:
[----:B------:R-:W0:Y:S08]  /*01e0*/  LDC.64 R4, c[0x0][0x398] ;  /* 0x0000e600ff047b82 */ /* 0x000e300000000a00 */
[----:B------:R-:W1:Y:S01]  /*01f0*/  LDC.64 R6, c[0x0][0x3a0] ;  /* 0x0000e800ff067b82 */ /* 0x000e620000000a00 */
[----:B0-----:R-:W-:-:S05]  /*0200*/  IMAD.WIDE R4, R2, 0x4, R4 ;  /* 0x0000000402047825 */ /* 0x001fca00078e0204 */
[----:B------:R-:W-:Y:S01]  /*0210*/  STG.E desc[UR4][R4.64], R9 ;  /* 0x0000000904007986 */ /* 0x000fe2000c101904 */
[----:B-1----:R-:W-:-:S05]  /*0220*/  IMAD.WIDE R2, R2, 0x4, R6 ;  /* 0x0000000402027825 */ /* 0x002fca00078e0206 */
[----:B------:R-:W-:Y:S01]  /*0230*/  STG.E desc[UR4][R2.64], R9 ;  /* 0x0000000902007986 */ /* 0x000fe2000c101904 */
[----:B------:R-:W-:Y:S05]  /*0240*/  EXIT ;  /* 0x000000000000794d */ /* 0x000fea0003800000 */
        .weak           $__internal_2_$__cuda_sm3x_div_rn_noftz_f32_slowpath
        .type           $__internal_2_$__cuda_sm3x_div_rn_noftz_f32_slowpath,@function
        .size           $__internal_2_$__cuda_sm3x_div_rn_noftz_f32_slowpath,(.L_x_108 - $__internal_2_$__cuda_sm3x_div_rn_noftz_f32_slowpath)
$__internal_2_$__cuda_sm3x_div_rn_noftz_f32_slowpath:
[--C-:B------:R-:W-:Y:S01]  /*0250*/  SHF.R.U32.HI R6, RZ, 0x17, R3.reuse ;  /* 0x00000017ff067819 */ /* 0x100fe20000011603 */
[----:B------:R-:W-:Y:S01]  /*0260*/  BSSY.RECONVERGENT B1, `(.L_x_84) ;  /* 0x0000064000017945 */ /* 0x000fe20003800200 */
[--C-:B------:R-:W-:Y:S01]  /*0270*/  SHF.R.U32.HI R5, RZ, 0x17, R0.reuse ;  /* 0x00000017ff057819 */ /* 0x100fe20000011600 */
[----:B------:R-:W-:Y:S01]  /*0280*/  IMAD.MOV.U32 R7, RZ, RZ, R0 ;  /* 0x000000ffff077224 */ /* 0x000fe200078e0000 */
[----:B------:R-:W-:Y:S01]  /*0290*/  LOP3.LUT R6, R6, 0xff, RZ, 0xc0, !PT ;  /* 0x000000ff06067812 */ /* 0x000fe200078ec0ff */
[----:B------:R-:W-:Y:S01]  /*02a0*/  IMAD.MOV.U32 R8, RZ, RZ, R3 ;  /* 0x000000ffff087224 */ /* 0x000fe200078e0003 */
        /* <DEDUP_REMOVED lines=30> */
.L_x_85:
[----:B------:R-:W-:Y:S01]  /*0490*/  LEA R3, R6, 0xc0800000, 0x17 ;  /* 0xc080000006037811 */ /* 0x000fe200078eb8ff */
[----:B------:R-:W-:Y:S01]  /*04a0*/  VIADD R5, R5, 0xffffff81 ;  /* 0xffffff8105057836 */ /* 0x000fe20000000000 */
[----:B------:R-:W-:Y:S03]  /*04b0*/  BSSY.RECONVERGENT B2, `(.L_x_90) ;  /* 0x0000035000027945 */ /* 0x000fe60003800200 */
[----:B------:R-:W-:Y:S01]  /*04c0*/  IMAD.IADD R3, R8, 0x1, -R3 ;  /* 0x0000000108037824 */ /* 0x000fe200078e0a03 */
[C---:B------:R-:W-:Y:S01]  /*04d0*/  IADD3 R6, PT, PT, R5.reuse, 0x7f, -R6 ;  /* 0x0000007f05067810 */ /* 0x040fe20007ffe806 */
[----:B------:R-:W-:Y:S02]  /*04e0*/  IMAD R0, R5, -0x800000, R7 ;  /* 0xff80000005007824 */ /* 0x000fe400078e0207 */
[----:B------:R-:W0:Y:S01]  /*04f0*/  MUFU.RCP R8, R3 ;  /* 0x0000000300087308 */ /* 0x000e220000001000 */
[----:B------:R-:W-:Y:S01]  /*0500*/  FADD.FTZ R11, -R3, -RZ ;  /* 0x800000ff030b7221 */ /* 0x000fe20000010100 */
[----:B------:R-:W-:-:S03]  /*0510*/  IMAD.IADD R6, R6, 0x1, R9 ;  /* 0x0000000106067824 */ /* 0x000fc600078e0209 */
[----:B0-----:R-:W-:-:S04]  /*0520*/  FFMA R13, R8, R11, 1 ;  /* 0x3f800000080d7423 */ /* 0x001fc8000000000b */
        /* <DEDUP_REMOVED lines=19> */
[CCC-:B------:R-:W-:Y:S01]  /*0660*/  FFMA.RZ R3, R10.reuse, R8.reuse, R7.reuse ;  /* 0x000000080a037223 */ /* 0x1c0fe2000000c007 */
[CCC-:B------:R-:W-:Y:S01]  /*0670*/  FFMA.RM R6, R10.reuse, R8.reuse, R7.reuse ;  /* 0x000000080a067223 */ /* 0x1c0fe20000004007 */
[C---:B------:R-:W-:Y:S02]  /*0680*/  ISETP.NE.AND P2, PT, R9.reuse, RZ, PT ;  /* 0x000000ff0900720c */ /* 0x040fe40003f45270 */
[----:B------:R-:W-:Y:S02]  /*0690*/  ISETP.NE.AND P1, PT, R9, RZ, PT ;  /* 0x000000ff0900720c */ /* 0x000fe40003f25270 */
[----:B------:R-:W-:Y:S01]  /*06a0*/  LOP3.LUT R5, R3, 0x7fffff, RZ, 0xc0, !PT ;  /* 0x007fffff03057812 */ /* 0x000fe200078ec0ff */
[----:B------:R-:W-:Y:S01]  /*06b0*/  FFMA.RP R3, R10, R8, R7 ;  /* 0x000000080a037223 */ /* 0x000fe20000008007 */
[----:B------:R-:W-:Y:S02]  /*06c0*/  VIADD R8, R9, 0x20 ;  /* 0x0000002009087836 */ /* 0x000fe40000000000 */
[----:B------:R-:W-:Y:S01]  /*06d0*/  LOP3.LUT R5, R5, 0x800000, RZ, 0xfc, !PT ;  /* 0x0080000005057812 */ /* 0x000fe200078efcff */
[----:B------:R-:W-:Y:S01]  /*06e0*/  IMAD.MOV R7, RZ, RZ, -R9 ;  /* 0x000000ffff077224 */ /* 0x000fe200078e0a09 */
[----:B------:R-:W-:-:S02]  /*06f0*/  FSETP.NEU.FTZ.AND P0, PT, R3, R6, PT ;  /* 0x000000060300720b */ /* 0x000fc40003f1d000 */
[----:B------:R-:W-:Y:S02]  /*0700*/  SHF.L.U32 R8, R5, R8, RZ ;  /* 0x0000000805087219 */ /* 0x000fe400000006ff */
[----:B------:R-:W-:Y:S02]  /*0710*/  SEL R6, R7, RZ, P2 ;  /* 0x000000ff07067207 */ /* 0x000fe40001000000 */
[----:B------:R-:W-:Y:S02]  /*0720*/  ISETP.NE.AND P1, PT, R8, RZ, P1 ;  /* 0x000000ff0800720c */ /* 0x000fe40000f25270 */
[----:B------:R-:W-:Y:S02]  /*0730*/  SHF.R.U32.HI R6, RZ, R6, R5 ;  /* 0x00000006ff067219 */ /* 0x000fe40000011605 */
[----:B------:R-:W-:Y:S02]  /*0740*/  PLOP3.LUT P0, PT, P0, P1, PT, 0xf8, 0x8f ;  /* 0x00000000008f781c */ /* 0x000fe40000703f70 */
[----:B------:R-:W-:-:S02]  /*0750*/  SHF.R.U32.HI R8, RZ, 0x1, R6 ;  /* 0x00000001ff087819 */ /* 0x000fc40000011606 */
[----:B------:R-:W-:-:S04]  /*0760*/  SEL R3, RZ, 0x1, !P0 ;  /* 0x00000001ff037807 */ /* 0x000fc80004000000 */
[----:B------:R-:W-:-:S04]  /*0770*/  LOP3.LUT R3, R3, 0x1, R8, 0xf8, !PT ;  /* 0x0000000103037812 */ /* 0x000fc800078ef808 */
[----:B------:R-:W-:-:S05]  /*0780*/  LOP3.LUT R3, R3, R6, RZ, 0xc0, !PT ;  /* 0x0000000603037212 */ /* 0x000fca00078ec0ff */
[----:B------:R-:W-:-:S05]  /*0790*/  IMAD.IADD R3, R8, 0x1, R3 ;  /* 0x0000000108037824 */ /* 0x000fca00078e0203 */
[----:B------:R-:W-:Y:S01]  /*07a0*/  LOP3.LUT R0, R3, R0, RZ, 0xfc, !PT ;  /* 0x0000000003007212 */ /* 0x000fe200078efcff */
[----:B------:R-:W-:Y:S06]  /*07b0*/  BRA `(.L_x_93) ;  /* 0x0000000000107947 */ /* 0x000fec0003800000 */
.L_x_92:
[----:B------:R-:W-:-:S04]  /*07c0*/  LOP3.LUT R0, R0, 0x80000000, RZ, 0xc0, !PT ;  /* 0x8000000000007812 */ /* 0x000fc800078ec0ff */
[----:B------:R-:W-:Y:S01]  /*07d0*/  LOP3.LUT R0, R0, 0x7f800000, RZ, 0xfc, !PT ;  /* 0x7f80000000007812 */ /* 0x000fe200078efcff */
[----:B------:R-:W-:Y:S06]  /*07e0*/  BRA `(.L_x_93) ;  /* 0x0000000000047947 */ /* 0x000fec0003800000 */
.L_x_91:
[----:B------:R-:W-:-:S07]  /*07f0*/  IMAD R0, R6, 0x800000, R0 ;  /* 0x0080000006007824 */ /* 0x000fce00078e0200 */
.L_x_93:
[----:B------:R-:W-:Y:S05]  /*0800*/  BSYNC.RECONVERGENT B2 ;  /* 0x0000000000027941 */ /* 0x000fea0003800200 */
.L_x_90:
[----:B------:R-:W-:Y:S05]  /*0810*/  BRA `(.L_x_94) ;  /* 0x0000000000207947 */ /* 0x000fea0003800000 */
.L_x_89:
[----:B------:R-:W-:-:S04]  /*0820*/  LOP3.LUT R0, R8, 0x80000000, R7, 0x48, !PT ;  /* 0x8000000008007812 */ /* 0x000fc800078e4807 */
[----:B------:R-:W-:Y:S01]  /*0830*/  LOP3.LUT R0, R0, 0x7f800000, RZ, 0xfc, !PT ;  /* 0x7f80000000007812 */ /* 0x000fe200078efcff */
[----:B------:R-:W-:Y:S06]  /*0840*/  BRA `(.L_x_94) ;  /* 0x0000000000147947 */ /* 0x000fec0003800000 */
.L_x_88:
[----:B------:R-:W-:Y:S01]  /*0850*/  LOP3.LUT R0, R8, 0x80000000, R7, 0x48, !PT ;  /* 0x8000000008007812 */ /* 0x000fe200078e4807 */
[----:B------:R-:W-:Y:S06]  /*0860*/  BRA `(.L_x_94) ;  /* 0x00000000000c7947 */ /* 0x000fec0003800000 */
.L_x_87:
[----:B------:R-:W0:Y:S01]  /*0870*/  MUFU.RSQ R0, -QNAN ;  /* 0xffc0000000007908 */ /* 0x000e220000001400 */
[----:B------:R-:W-:Y:S05]  /*0880*/  BRA `(.L_x_94) ;  /* 0x0000000000047947 */ /* 0x000fea0003800000 */
.L_x_86:
[----:B------:R-:W-:-:S07]  /*0890*/  FADD.FTZ R0, R0, R3 ;  /* 0x0000000300007221 */ /* 0x000fce0000010000 */
.L_x_94:
[----:B------:R-:W-:Y:S05]  /*08a0*/  BSYNC.RECONVERGENT B1 ;  /* 0x0000000000017941 */ /* 0x000fea0003800200 */
.L_x_84:
[----:B------:R-:W-:-:S04]  /*08b0*/  IMAD.MOV.U32 R5, RZ, RZ, 0x0 ;  /* 0x00000000ff057424 */ /* 0x000fc800078e00ff */
[----:B0-----:R-:W-:Y:S05]  /*08c0*/  RET.REL.NODEC R4 `(_Z16initializeEpochsiPfS_S_S_) ;  /* 0xfffffff404cc7950 */ /* 0x001fea0003c3ffff */
.L_x_95:
        /* <DEDUP_REMOVED lines=11> */
.L_x_108:


//--------------------- .text._Z12setup_curandP17curandStateXORWOW --------------------------
	.section	.text._Z12setup_curandP17curandStateXORWOW,"ax",@progbits
	.align	128
        .global         _Z12setup_curandP17curandStateXORWOW
        .type           _Z12setup_curandP17curandStateXORWOW,@function
        .size           _Z12setup_curandP17curandStateXORWOW,(.L_x_111 - _Z12setup_curandP17curandStateXORWOW)
        .other          _Z12setup_curandP17curandStateXORWOW,@"STO_CUDA_ENTRY STV_DEFAULT"
_Z12setup_curandP17curandStateXORWOW:
.text._Z12setup_curandP17curandStateXORWOW:
[----:B------:R-:W-:Y:S01]  /*0000*/  LDC R1, c[0x0][0x37c] ;  /* 0x0000df00ff017b82 */ /* 0x000fe20000000800 */
[----:B------:R-:W0:Y:S07]  /*0010*/  S2R R13, SR_TID.X ;  /* 0x00000000000d7919 */ /* 0x000e2e0000002100 */
[----:B------:R-:W1:Y:S01]  /*0020*/  LDC.64 R6, c[0x0][0x380] ;  /* 0x0000e000ff067b82 */ /* 0x000e620000000a00 */
[----:B------:R-:W2:Y:S01]  /*0030*/  LDCU UR6, c[0x0][0x360] ;  /* 0x00006c00ff0677ac */ /* 0x000ea20008000800 */
[----:B------:R-:W-:Y:S01]  /*0040*/  IMAD.MOV.U32 R5, RZ, RZ, -0x75bd8fc ;  /* 0xf8a42704ff057424 */ /* 0x000fe200078e00ff */
[----:B------:R-:W2:Y:S01]  /*0050*/  S2R R2, SR_CTAID.X ;  /* 0x0000000000027919 */ /* 0x000ea20000002500 */
[----:B------:R-:W-:Y:S01]  /*0060*/  IMAD.MOV.U32 R8, RZ, RZ, -0x23270784 ;  /* 0xdcd8f87cff087424 */ /* 0x000fe200078e00ff */
[----:B------:R-:W3:Y:S01]  /*0070*/  LDCU.64 UR4, c[0x0][0x358] ;  /* 0x00006b00ff0477ac */ /* 0x000ee20008000a00 */
[----:B------:R-:W-:Y:S01]  /*0080*/  BSSY.RECONVERGENT B0, `(.L_x_96) ;  /* 0x00000de000007945 */ /* 0x000fe20003800200 */
[----:B0-----:R-:W-:Y:S01]  /*0090*/  LOP3.LUT R0, R13, 0xaad26b49, RZ, 0x3c, !PT ;  /* 0xaad26b490d007812 */ /* 0x001fe200078e3cff */
[----:B--2---:R-:W-:-:S04]  /*00a0*/  IMAD R13, R2, UR6, R13 ;  /* 0x00000006020d7c24 */ /* 0x004fc8000f8e020d */
[----:B------:R-:W-:Y:S02]  /*00b0*/  IMAD R0, R0, 0x4182bed5, RZ ;  /* 0x4182bed500007824 */ /* 0x000fe400078e02ff */
[C---:B-1----:R-:W-:Y:S01]  /*00c0*/  IMAD.WIDE R6, R13.reuse, 0x30, R6 ;  /* 0x000000300d067825 */ /* 0x042fe200078e0206 */
[----:B------:R-:W-:Y:S02]  /*00d0*/  ISETP.NE.AND P0, PT, R13, RZ, PT ;  /* 0x000000ff0d00720c */ /* 0x000fe40003f05270 */
[C---:B------:R-:W-:Y:S01]  /*00e0*/  LOP3.LUT R4, R0.reuse, 0x159a55e5, RZ, 0x3c, !PT ;  /* 0x159a55e500047812 */ /* 0x040fe200078e3cff */
[C---:B------:R-:W-:Y:S02]  /*00f0*/  VIADD R2, R0.reuse, 0xd9f6dc18 ;  /* 0xd9f6dc1800027836 */ /* 0x040fe40000000000 */
[C---:B------:R-:W-:Y:S02]  /*0100*/  VIADD R3, R0.reuse, 0x75bcd15 ;  /* 0x075bcd1500037836 */ /* 0x040fe40000000000 */
[----:B------:R-:W-:Y:S01]  /*0110*/  VIADD R9, R0, 0x583f19 ;  /* 0x00583f1900097836 */ /* 0x000fe20000000000 */
[----:B---3--:R0:W-:Y:S04]  /*0120*/  STG.E.64 desc[UR4][R6.64+0x8], R4 ;  /* 0x0000080406007986 */ /* 0x0081e8000c101b04 */
[----:B------:R0:W-:Y:S04]  /*0130*/  STG.E.64 desc[UR4][R6.64], R2 ;  /* 0x0000000206007986 */ /* 0x0001e8000c101b04 */
[----:B------:R0:W-:Y:S01]  /*0140*/  STG.E.64 desc[UR4][R6.64+0x10], R8 ;  /* 0x0000100806007986 */ /* 0x0001e2000c101b04 */
[----:B------:R-:W-:Y:S05]  /*0150*/  @!P0 BRA `(.L_x_97) ;  /* 0x0000000c00408947 */ /* 0x000fea0003800000 */
[----:B------:R-:W-:Y:S01]  /*0160*/  SHF.R.S32.HI R0, RZ, 0x1f, R13 ;  /* 0x0000001fff007819 */ /* 0x000fe2000001140d */
[----:B------:R-:W-:-:S07]  /*0170*/  IMAD.MOV.U32 R12, RZ, RZ, RZ ;  /* 0x000000ffff0c7224 */ /* 0x000fce00078e00ff */
.L_x_103:
[----:B0-----:R-:W-:Y:S01]  /*0180*/  LOP3.LUT R2, R13, 0x3, RZ, 0xc0, !PT ;  /* 0x000000030d027812 */ /* 0x001fe200078ec0ff */
[----:B------:R-:W-:Y:S03]  /*0190*/  BSSY.RECONVERGENT B1, `(.L_x_98) ;  /* 0x00000c6000017945 */ /* 0x000fe60003800200 */
[----:B------:R-:W-:-:S04]  /*01a0*/  ISETP.NE.U32.AND P0, PT, R2, RZ, PT ;  /* 0x000000ff0200720c */ /* 0x000fc80003f05070 */
[----:B------:R-:W-:-:S13]  /*01b0*/  ISETP.NE.AND.EX P0, PT, RZ, RZ, PT, P0 ;  /* 0x000000ffff00720c */ /* 0x000fda0003f05300 */
[----:B------:R-:W-:Y:S05]  /*01c0*/  @!P0 BRA `(.L_x_99) ;  /* 0x0000000c00088947 */ /* 0x000fea0003800000 */
[----:B------:R-:W0:Y:S01]  /*01d0*/  LDC.64 R8, c[0x4][RZ] ;  /* 0x01000000ff087b82 */ /* 0x000e220000000a00 */
[----:B------:R-:W-:Y:S02]  /*01e0*/  IMAD.MOV.U32 R14, RZ, RZ, RZ ;  /* 0x000000ffff0e7224 */ /* 0x000fe400078e00ff */
[----:B0-----:R-:W-:-:S07]  /*01f0*/  IMAD.WIDE.U32 R8, R12, 0xc80, R8 ;  /* 0x00000c800c087825 */ /* 0x001fce00078e0008 */
.L_x_102:
[----:B0-----:R-:W-:Y:S01]  /*0200*/  IMAD.MOV.U32 R15, RZ, RZ, RZ ;  /* 0x000000ffff0f7224 */ /* 0x001fe200078e00ff */
[----:B------:R-:W-:Y:S01]  /*0210*/  CS2R R2, SRZ ;  /* 0x0000000000027805 */ /* 0x000fe2000001ff00 */
[----:B------:R-:W-:Y:S01]  /*0220*/  IMAD.MOV.U32 R17, RZ, RZ, RZ ;  /* 0x000000ffff117224 */ /* 0x000fe200078e00ff */
[----:B------:R-:W-:-:S07]  /*0230*/  CS2R R4, SRZ ;  /* 0x0000000000047805 */ /* 0x000fce000001ff00 */
.L_x_101:
[----:B------:R-:W-:-:S05]  /*0240*/  IMAD.WIDE.U32 R10, R17, 0x4, R6 ;  /* 0x00000004110a7825 */ /* 0x000fca00078e0006 */
[----:B------:R0:W5:Y:S01]  /*0250*/  LDG.E R16, desc[UR4][R10.64+0x4] ;  /* 0x000004040a107981 */ /* 0x000162000c1e1900 */
[----:B------:R-:W-:-:S07]  /*0260*/  IMAD.MOV.U32 R19, RZ, RZ, RZ ;  /* 0x000000ffff137224 */ /* 0x000fce00078e00ff */
.L_x_100:
[----:B-----5:R-:W-:Y:S01]  /*0270*/  SHF.R.U32.HI R24, RZ, R19, R16 ;  /* 0x00000013ff187219 */ /* 0x020fe20000011610 */
[----:B0-----:R-:W-:-:S03]  /*0280*/  IMAD.SHL.U32 R10, R17, 0x20, RZ ;  /* 0x00000020110a7824 */ /* 0x001fc600078e00ff */
[----:B------:R-:W-:Y:S01]  /*0290*/  LOP3.LUT R11, R24, 0x1, RZ, 0xc0, !PT ;  /* 0x00000001180b7812 */ /* 0x000fe200078ec0ff */
[----:B------:R-:W-:-:S03]  /*02a0*/  IMAD.IADD R10, R10, 0x1, R19 ;  /* 0x000000010a0a7824 */ /* 0x000fc600078e0213 */
[----:B------:R-:W-:Y:S01]  /*02b0*/  ISETP.NE.U32.AND P0, PT, R11, 0x1, PT ;  /* 0x000000010b00780c */ /* 0x000fe20003f05070 */
[----:B------:R-:W-:-:S03]  /*02c0*/  IMAD R11, R10, 0x5, RZ ;  /* 0x000000050a0b7824 */ /* 0x000fc600078e02ff */
[----:B------:R-:W-:Y:S01]  /*02d0*/  R2P PR, R24, 0x7e ;  /* 0x0000007e18007804 */ /* 0x000fe20000000000 */
[----:B------:R-:W-:-:S08]  /*02e0*/  IMAD.WIDE.U32 R10, R11, 0x4, R8 ;  /* 0x000000040b0a7825 */ /* 0x000fd000078e0008 */
[----:B------:R-:W2:Y:S04]  /*02f0*/  @!P0 LDG.E R18, desc[UR4][R10.64] ;  /* 0x000000040a128981 */ /* 0x000ea8000c1e1900 */
[----:B------:R-:W3:Y:S04]  /*0300*/  @!P0 LDG.E R20, desc[UR4][R10.64+0x10] ;  /* 0x000010040a148981 */ /* 0x000ee8000c1e1900 */
[----:B------:R-:W4:Y:S04]  /*0310*/  @P1 LDG.E R22, desc[UR4][R10.64+0x14] ;  /* 0x000014040a161981 */ /* 0x000f28000c1e1900 */
[----:B------:R-:W4:Y:S04]  /*0320*/  @P2 LDG.E R26, desc[UR4][R10.64+0x28] ;  /* 0x000028040a1a2981 */ /* 0x000f28000c1e1900 */
[----:B------:R-:W4:Y:S04]  /*0330*/  @!P0 LDG.E R21, desc[UR4][R10.64+0x4] ;  /* 0x000004040a158981 */ /* 0x000f28000c1e1900 */
[----:B------:R-:W4:Y:S04]  /*0340*/  @!P0 LDG.E R23, desc[UR4][R10.64+0xc] ;  /* 0x00000c040a178981 */ /* 0x000f28000c1e1900 */
[----:B------:R-:W4:Y:S04]  /*0350*/  @P1 LDG.E R25, desc[UR4][R10.64+0x18] ;  /* 0x000018040a191981 */ /* 0x000f28000c1e1900 */
[----:B------:R-:W4:Y:S04]  /*0360*/  @P3 LDG.E R28, desc[UR4][R10.64+0x3c] ;  /* 0x00003c040a1c3981 */ /* 0x000f28000c1e1900 */
[----:B------:R-:W4:Y:S01]  /*0370*/  @P6 LDG.E R27, desc[UR4][R10.64+0x7c] ;  /* 0x00007c040a1b6981 */ /* 0x000f22000c1e1900 */
[----:B--2---:R-:W-:-:S03]  /*0380*/  @!P0 LOP3.LUT R15, R15, R18, RZ, 0x3c, !PT ;  /* 0x000000120f0f8212 */ /* 0x004fc600078e3cff */
[----:B------:R-:W2:Y:S01]  /*0390*/  @!P0 LDG.E R18, desc[UR4][R10.64+0x8] ;  /* 0x000008040a128981 */ /* 0x000ea2000c1e1900 */
[----:B---3--:R-:W-:-:S03]  /*03a0*/  @!P0 LOP3.LUT R3, R3, R20, RZ, 0x3c, !PT ;  /* 0x0000001403038212 */ /* 0x008fc600078e3cff */
[----:B------:R-:W3:Y:S01]  /*03b0*/  @P1 LDG.E R20, desc[UR4][R10.64+0x24] ;  /* 0x000024040a141981 */ /* 0x000ee2000c1e1900 */
[----:B----4-:R-:W-:-:S03]  /*03c0*/  @P1 LOP3.LUT R15, R15, R22, RZ, 0x3c, !PT ;  /* 0x000000160f0f1212 */ /* 0x010fc600078e3cff */
[----:B------:R-:W4:Y:S01]  /*03d0*/  @P2 LDG.E R22, desc[UR4][R10.64+0x38] ;  /* 0x000038040a162981 */ /* 0x000f22000c1e1900 */
[----:B------:R-:W-:-:S03]  /*03e0*/  @P2 LOP3.LUT R15, R15, R26, RZ, 0x3c, !PT ;  /* 0x0000001a0f0f2212 */ /* 0x000fc600078e3cff */
[----:B------:R-:W4:Y:S01]  /*03f0*/  @P4 LDG.E R26, desc[UR4][R10.64+0x50] ;  /* 0x000050040a1a4981 */ /* 0x000f22000c1e1900 */
[----:B------:R-:W-:-:S03]  /*0400*/  @!P0 LOP3.LUT R4, R4, R21, RZ, 0x3c, !PT ;  /* 0x0000001504048212 */ /* 0x000fc600078e3cff */
[----:B------:R-:W4:Y:S01]  /*0410*/  @P1 LDG.E R21, desc[UR4][R10.64+0x20] ;  /* 0x000020040a151981 */ /* 0x000f22000c1e1900 */
[----:B------:R-:W-:-:S03]  /*0420*/  @!P0 LOP3.LUT R2, R2, R23, RZ, 0x3c, !PT ;  /* 0x0000001702028212 */ /* 0x000fc600078e3cff */
[----:B------:R-:W4:Y:S01]  /*0430*/  @P2 LDG.E R23, desc[UR4][R10.64+0x2c] ;  /* 0x00002c040a172981 */ /* 0x000f22000c1e1900 */
[----:B------:R-:W-:-:S03]  /*0440*/  @P1 LOP3.LUT R4, R4, R25, RZ, 0x3c, !PT ;  /* 0x0000001904041212 */ /* 0x000fc600078e3cff */
[----:B------:R-:W4:Y:S01]  /*0450*/  @P2 LDG.E R25, desc[UR4][R10.64+0x34] ;  /* 0x000034040a192981 */ /* 0x000f22000c1e1900 */
[----:B--2---:R-:W-:-:S03]  /*0460*/  @!P0 LOP3.LUT R5, R5, R18, RZ, 0x3c, !PT ;  /* 0x0000001205058212 */ /* 0x004fc600078e3cff */
[----:B------:R-:W2:Y:S01]  /*0470*/  @P1 LDG.E R18, desc[UR4][R10.64+0x1c] ;  /* 0x00001c040a121981 */ /* 0x000ea2000c1e1900 */
[----:B---3--:R-:W-:-:S03]  /*0480*/  @P1 LOP3.LUT R3, R3, R20, RZ, 0x3c, !PT ;  /* 0x0000001403031212 */ /* 0x008fc600078e3cff */
[----:B------:R-:W3:Y:S01]  /*0490*/  @P2 LDG.E R20, desc[UR4][R10.64+0x30] ;  /* 0x000030040a142981 */ /* 0x000ee2000c1e1900 */
[----:B----4-:R-:W-:-:S03]  /*04a0*/  @P2 LOP3.LUT R3, R3, R22, RZ, 0x3c, !PT ;  /* 0x0000001603032212 */ /* 0x010fc600078e3cff */
[----:B------:R-:W4:Y:S01]  /*04b0*/  @P3 LDG.E R22, desc[UR4][R10.64+0x4c] ;  /* 0x00004c040a163981 */ /* 0x000f22000c1e1900 */
[----:B------:R-:W-:-:S04]  /*04c0*/  @P3 LOP3.LUT R15, R15, R28, RZ, 0x3c, !PT ;  /* 0x0000001c0f0f3212 */ /* 0x000fc800078e3cff */
[----:B------:R-:W-:Y:S02]  /*04d0*/  @P4 LOP3.LUT R15, R15, R26, RZ, 0x3c, !PT ;  /* 0x0000001a0f0f4212 */ /* 0x000fe400078e3cff */
[----:B------:R-:W-:Y:S01]  /*04e0*/  @P1 LOP3.LUT R2, R2, R21, RZ, 0x3c, !PT ;  /* 0x0000001502021212 */ /* 0x000fe200078e3cff */
[----:B------:R-:W4:Y:S04]  /*04f0*/  @P5 LDG.E R26, desc[UR4][R10.64+0x64] ;  /* 0x000064040a1a5981 */ /* 0x000f28000c1e1900 */
[----:B------:R-:W4:Y:S01]  /*0500*/  @P3 LDG.E R21, desc[UR4][R10.64+0x40] ;  /* 0x000040040a153981 */ /* 0x000f22000c1e1900 */
[----:B------:R-:W-:Y:S02]  /*0510*/  @P2 LOP3.LUT R4, R4, R23, RZ, 0x3c, !PT ;  /* 0x0000001704042212 */ /* 0x000fe400078e3cff */
[----:B------:R-:W-:Y:S01]  /*0520*/  @P2 LOP3.LUT R2, R2, R25, RZ, 0x3c, !PT ;  /* 0x0000001902022212 */ /* 0x000fe200078e3cff */
[----:B------:R-:W4:Y:S04]  /*0530*/  @P3 LDG.E R23, desc[UR4][R10.64+0x48] ;  /* 0x000048040a173981 */ /* 0x000f28000c1e1900 */
[----:B------:R-:W4:Y:S01]  /*0540*/  @P4 LDG.E R25, desc[UR4][R10.64+0x54] ;  /* 0x000054040a194981 */ /* 0x000f22000c1e1900 */
[----:B--2---:R-:W-:-:S03]  /*0550*/  @P1 LOP3.LUT R5, R5, R18, RZ, 0x3c, !PT ;  /* 0x0000001205051212 */ /* 0x004fc600078e3cff */
[----:B------:R-:W2:Y:S01]  /*0560*/  @P3 LDG.E R18, desc[UR4][R10.64+0x44] ;  /* 0x000044040a123981 */ /* 0x000ea2000c1e1900 */
[----:B---3--:R-:W-:-:S03]  /*0570*/  @P2 LOP3.LUT R5, R5, R20, RZ, 0x3c, !PT ;  /* 0x0000001405052212 */ /* 0x008fc600078e3cff */
[----:B------:R-:W3:Y:S01]  /*0580*/  @P4 LDG.E R20, desc[UR4][R10.64+0x58] ;  /* 0x000058040a144981 */ /* 0x000ee2000c1e1900 */
[----:B----4-:R-:W-:-:S03]  /*0590*/  @P3 LOP3.LUT R3, R3, R22, RZ, 0x3c, !PT ;  /* 0x0000001603033212 */ /* 0x010fc600078e3cff */
[----:B------:R-:W4:Y:S01]  /*05a0*/  @P4 LDG.E R22, desc[UR4][R10.64+0x60] ;  /* 0x000060040a164981 */ /* 0x000f22000c1e1900 */
[----:B------:R-:W-:Y:S02]  /*05b0*/  LOP3.LUT P0, RZ, R24, 0x80, RZ, 0xc0, !PT ;  /* 0x0000008018ff7812 */ /* 0x000fe4000780c0ff */
[----:B------:R-:W-:Y:S02]  /*05c0*/  @P5 LOP3.LUT R15, R15, R26, RZ, 0x3c, !PT ;  /* 0x0000001a0f0f5212 */ /* 0x000fe400078e3cff */
[----:B------:R-:W4:Y:S01]  /*05d0*/  @P6 LDG.E R26, desc[UR4][R10.64+0x78] ;  /* 0x000078040a1a6981 */ /* 0x000f22000c1e1900 */
[----:B------:R-:W-:-:S03]  /*05e0*/  @P3 LOP3.LUT R4, R4, R21, RZ, 0x3c, !PT ;  /* 0x0000001504043212 */ /* 0x000fc600078e3cff */
[----:B------:R-:W4:Y:S01]  /*05f0*/  @P4 LDG.E R21, desc[UR4][R10.64+0x5c] ;  /* 0x00005c040a154981 */ /* 0x000f22000c1e1900 */
[----:B------:R-:W-:-:S03]  /*0600*/  @P3 LOP3.LUT R2, R2, R23, RZ, 0x3c, !PT ;  /* 0x0000001702023212 */ /* 0x000fc600078e3cff */
[----:B------:R-:W4:Y:S01]  /*0610*/  @P5 LDG.E R23, desc[UR4][R10.64+0x68] ;  /* 0x000068040a175981 */ /* 0x000f22000c1e1900 */
[----:B------:R-:W-:-:S03]  /*0620*/  @P4 LOP3.LUT R4, R4, R25, RZ, 0x3c, !PT ;  /* 0x0000001904044212 */ /* 0x000fc600078e3cff */
[----:B------:R-:W4:Y:S01]  /*0630*/  @P5 LDG.E R25, desc[UR4][R10.64+0x70] ;  /* 0x000070040a195981 */ /* 0x000f22000c1e1900 */
[----:B--2---:R-:W-:-:S03]  /*0640*/  @P3 LOP3.LUT R5, R5, R18, RZ, 0x3c, !PT ;  /* 0x0000001205053212 */ /* 0x004fc600078e3cff */
[----:B------:R-:W2:Y:S01]  /*0650*/  @P5 LDG.E R18, desc[UR4][R10.64+0x6c] ;  /* 0x00006c040a125981 */ /* 0x000ea2000c1e1900 */
[----:B---3--:R-:W-:-:S03]  /*0660*/  @P4 LOP3.LUT R5, R5, R20, RZ, 0x3c, !PT ;  /* 0x0000001405054212 */ /* 0x008fc600078e3cff */
[----:B------:R-:W3:Y:S01]  /*0670*/  @P5 LDG.E R20, desc[UR4][R10.64+0x74] ;  /* 0x000074040a145981 */ /* 0x000ee2000c1e1900 */
[----:B----4-:R-:W-:-:S03]  /*0680*/  @P4 LOP3.LUT R3, R3, R22, RZ, 0x3c, !PT ;  /* 0x0000001603034212 */ /* 0x010fc600078e3cff */
[----:B------:R-:W4:Y:S01]  /*0690*/  @P0 LDG.E R22, desc[UR4][R10.64+0x8c] ;  /* 0x00008c040a160981 */ /* 0x000f22000c1e1900 */
[----:B------:R-:W-:-:S03]  /*06a0*/  @P6 LOP3.LUT R15, R15, R26, RZ, 0x3c, !PT ;  /* 0x0000001a0f0f6212 */ /* 0x000fc600078e3cff */
        /* <DEDUP_REMOVED lines=13> */
[----:B------:R-:W-:Y:S02]  /*0780*/  @P6 LOP3.LUT R4, R4, R27, RZ, 0x3c, !PT ;  /* 0x0000001b04046212 */ /* 0x000fe400078e3cff */
[----:B------:R-:W-:Y:S02]  /*0790*/  @P6 LOP3.LUT R2, R2, R21, RZ, 0x3c, !PT ;  /* 0x0000001502026212 */ /* 0x000fe400078e3cff */
[----:B------:R-:W-:Y:S02]  /*07a0*/  @P0 LOP3.LUT R4, R4, R23, RZ, 0x3c, !PT ;  /* 0x0000001704040212 */ /* 0x000fe400078e3cff */
[----:B------:R-:W-:Y:S02]  /*07b0*/  @P0 LOP3.LUT R2, R2, R25, RZ, 0x3c, !PT ;  /* 0x0000001902020212 */ /* 0x000fe400078e3cff */
[----:B--2---:R-:W-:Y:S02]  /*07c0*/  @P6 LOP3.LUT R5, R5, R18, RZ, 0x3c, !PT ;  /* 0x0000001205056212 */ /* 0x004fe400078e3cff */
[----:B---3--:R-:W-:-:S02]  /*07d0*/  @P6 LOP3.LUT R3, R3, R20, RZ, 0x3c, !PT ;  /* 0x0000001403036212 */ /* 0x008fc400078e3cff */
[----:B----4-:R-:W-:Y:S02]  /*07e0*/  @P0 LOP3.LUT R5, R5, R22, RZ, 0x3c, !PT ;  /* 0x0000001605050212 */ /* 0x010fe400078e3cff */
[----:B------:R-:W-:Y:S02]  /*07f0*/  @P0 LOP3.LUT R3, R3, R26, RZ, 0x3c, !PT ;  /* 0x0000001a03030212 */ /* 0x000fe400078e3cff */
[----:B------:R-:W-:-:S13]  /*0800*/  R2P PR, R24.B1, 0x7f ;  /* 0x0000007f18007804 */ /* 0x000fda0000001000 */
[----:B------:R-:W2:Y:S04]  /*0810*/  @P0 LDG.E R18, desc[UR4][R10.64+0xa0] ;  /* 0x0000a0040a120981 */ /* 0x000ea8000c1e1900 */
[----:B------:R-:W3:Y:S04]  /*0820*/  @P1 LDG.E R22, desc[UR4][R10.64+0xb4] ;  /* 0x0000b4040a161981 */ /* 0x000ee8000c1e1900 */
[----:B------:R-:W4:Y:S04]  /*0830*/  @P2 LDG.E R26, desc[UR4][R10.64+0xc8] ;  /* 0x0000c8040a1a2981 */ /* 0x000f28000c1e1900 */
[----:B------:R-:W4:Y:S04]  /*0840*/  @P3 LDG.E R28, desc[UR4][R10.64+0xdc] ;  /* 0x0000dc040a1c3981 */ /* 0x000f28000c1e1900 */
[----:B------:R-:W4:Y:S04]  /*0850*/  @P0 LDG.E R23, desc[UR4][R10.64+0xa4] ;  /* 0x0000a4040a170981 */ /* 0x000f28000c1e1900 */
[----:B------:R-:W4:Y:S04]  /*0860*/  @P0 LDG.E R20, desc[UR4][R10.64+0xa8] ;  /* 0x0000a8040a140981 */ /* 0x000f28000c1e1900 */
[----:B------:R-:W4:Y:S04]  /*0870*/  @P4 LDG.E R25, desc[UR4][R10.64+0xf0] ;  /* 0x0000f0040a194981 */ /* 0x000f28000c1e1900 */
        /* <DEDUP_REMOVED lines=21> */
[----:B------:R-:W-:Y:S02]  /*09d0*/  LOP3.LUT P0, RZ, R24, 0x8000, RZ, 0xc0, !PT ;  /* 0x0000800018ff7812 */ /* 0x000fe4000780c0ff */
[----:B----4-:R-:W-:Y:S01]  /*09e0*/  @P5 LOP3.LUT R15, R15, R26, RZ, 0x3c, !PT ;  /* 0x0000001a0f0f5212 */ /* 0x010fe200078e3cff */
[----:B------:R-:W4:Y:S04]  /*09f0*/  @P3 LDG.E R24, desc[UR4][R10.64+0xe4] ;  /* 0x0000e4040a183981 */ /* 0x000f28000c1e1900 */
[----:B------:R-:W2:Y:S01]  /*0a00*/  @P6 LDG.E R26, desc[UR4][R10.64+0x118] ;  /* 0x000118040a1a6981 */ /* 0x000ea2000c1e1900 */
        /* <DEDUP_REMOVED lines=8> */
[----:B---3--:R-:W-:-:S03]  /*0a90*/  @P2 LOP3.LUT R3, R3, R22, RZ, 0x3c, !PT ;  /* 0x0000001603032212 */ /* 0x008fc600078e3cff */
[----:B------:R-:W3:Y:S01]  /*0aa0*/  @P4 LDG.E R22, desc[UR4][R10.64+0x100] ;  /* 0x000100040a164981 */ /* 0x000ee2000c1e1900 */
[----:B--2---:R-:W-:-:S03]  /*0ab0*/  @P6 LOP3.LUT R15, R15, R26, RZ, 0x3c, !PT ;  /* 0x0000001a0f0f6212 */ /* 0x004fc600078e3cff */
[----:B------:R-:W2:Y:S01]  /*0ac0*/  @P0 LDG.E R26, desc[UR4][R10.64+0x12c] ;  /* 0x00012c040a1a0981 */ /* 0x000ea2000c1e1900 */
[----:B----4-:R-:W-:-:S03]  /*0ad0*/  @P2 LOP3.LUT R2, R2, R23, RZ, 0x3c, !PT ;  /* 0x0000001702022212 */ /* 0x010fc600078e3cff */
[----:B------:R-:W4:Y:S01]  /*0ae0*/  @P4 LDG.E R23, desc[UR4][R10.64+0xfc] ;  /* 0x0000fc040a174981 */ /* 0x000f22000c1e1900 */
[----:B------:R-:W-:-:S03]  /*0af0*/  @P2 LOP3.LUT R5, R5, R20, RZ, 0x3c, !PT ;  /* 0x0000001405052212 */ /* 0x000fc600078e3cff */
[----:B------:R-:W4:Y:S01]  /*0b00*/  @P4 LDG.E R20, desc[UR4][R10.64+0xf8] ;  /* 0x0000f8040a144981 */ /* 0x000f22000c1e1900 */
[----:B------:R-:W-:Y:S02]  /*0b10*/  @P3 LOP3.LUT R2, R2, R27, RZ, 0x3c, !PT ;  /* 0x0000001b02023212 */ /* 0x000fe400078e3cff */
[----:B------:R-:W-:Y:S01]  /*0b20*/  @P3 LOP3.LUT R4, R4, R25, RZ, 0x3c, !PT ;  /* 0x0000001904043212 */ /* 0x000fe200078e3cff */
[----:B------:R-:W4:Y:S01]  /*0b30*/  @P5 LDG.E R27, desc[UR4][R10.64+0x110] ;  /* 0x000110040a1b5981 */ /* 0x000f22000c1e1900 */
[----:B------:R-:W-:-:S03]  /*0b40*/  @P3 LOP3.LUT R5, R5, R24, RZ, 0x3c, !PT ;  /* 0x0000001805053212 */ /* 0x000fc600078e3cff */
[----:B------:R-:W4:Y:S04]  /*0b50*/  @P5 LDG.E R25, desc[UR4][R10.64+0x108] ;  /* 0x000108040a195981 */ /* 0x000f28000c1e1900 */
        /* <DEDUP_REMOVED lines=19> */
[----:B------:R-:W-:-:S05]  /*0c90*/  VIADD R19, R19, 0x10 ;  /* 0x0000001013137836 */ /* 0x000fca0000000000 */
[----:B------:R-:W-:Y:S02]  /*0ca0*/  ISETP.NE.AND P1, PT, R19, 0x20, PT ;  /* 0x000000201300780c */ /* 0x000fe40003f25270 */
[----:B------:R-:W-:Y:S02]  /*0cb0*/  @P5 LOP3.LUT R3, R3, R18, RZ, 0x3c, !PT ;  /* 0x0000001203035212 */ /* 0x000fe400078e3cff */
[----:B------:R-:W-:Y:S02]  /*0cc0*/  @P6 LOP3.LUT R4, R4, R21, RZ, 0x3c, !PT ;  /* 0x0000001504046212 */ /* 0x000fe400078e3cff */
[----:B---3--:R-:W-:-:S04]  /*0cd0*/  @P6 LOP3.LUT R3, R3, R22, RZ, 0x3c, !PT ;  /* 0x0000001603036212 */ /* 0x008fc800078e3cff */
[----:B--2---:R-:W-:Y:S02]  /*0ce0*/  @P0 LOP3.LUT R3, R3, R26, RZ, 0x3c, !PT ;  /* 0x0000001a03030212 */ /* 0x004fe400078e3cff */
[----:B----4-:R-:W-:Y:S02]  /*0cf0*/  @P6 LOP3.LUT R2, R2, R23, RZ, 0x3c, !PT ;  /* 0x0000001702026212 */ /* 0x010fe400078e3cff */
[----:B------:R-:W-:Y:S02]  /*0d00*/  @P6 LOP3.LUT R5, R5, R20, RZ, 0x3c, !PT ;  /* 0x0000001405056212 */ /* 0x000fe400078e3cff */
[----:B------:R-:W-:Y:S02]  /*0d10*/  @P0 LOP3.LUT R2, R2, R27, RZ, 0x3c, !PT ;  /* 0x0000001b02020212 */ /* 0x000fe400078e3cff */
[----:B------:R-:W-:Y:S02]  /*0d20*/  @P0 LOP3.LUT R4, R4, R25, RZ, 0x3c, !PT ;  /* 0x0000001904040212 */ /* 0x000fe400078e3cff */
[----:B------:R-:W-:Y:S01]  /*0d30*/  @P0 LOP3.LUT R5, R5, R24, RZ, 0x3c, !PT ;  /* 0x0000001805050212 */ /* 0x000fe200078e3cff */
[----:B------:R-:W-:Y:S06]  /*0d40*/  @P1 BRA `(.L_x_100) ;  /* 0xfffffff400481947 */ /* 0x000fec000383ffff */
[----:B------:R-:W-:-:S05]  /*0d50*/  VIADD R17, R17, 0x1 ;  /* 0x0000000111117836 */ /* 0x000fca0000000000 */
[----:B------:R-:W-:-:S13]  /*0d60*/  ISETP.NE.AND P0, PT, R17, 0x5, PT ;  /* 0x000000051100780c */ /* 0x000fda0003f05270 */
[----:B------:R-:W-:Y:S05]  /*0d70*/  @P0 BRA `(.L_x_101) ;  /* 0xfffffff400300947 */ /* 0x000fea000383ffff */
[----:B------:R0:W-:Y:S01]  /*0d80*/  STG.E.64 desc[UR4][R6.64+0x8], R4 ;  /* 0x0000080406007986 */ /* 0x0001e2000c101b04 */
[----:B------:R-:W-:Y:S01]  /*0d90*/  VIADD R14, R14, 0x1 ;  /* 0x000000010e0e7836 */ /* 0x000fe20000000000 */
[----:B------:R-:W-:Y:S02]  /*0da0*/  LOP3.LUT R11, R13, 0x3, RZ, 0xc0, !PT ;  /* 0x000000030d0b7812 */ /* 0x000fe400078ec0ff */
[----:B------:R0:W-:Y:S02]  /*0db0*/  STG.E.64 desc[UR4][R6.64+0x10], R2 ;  /* 0x0000100206007986 */ /* 0x0001e4000c101b04 */
[----:B------:R-:W-:Y:S02]  /*0dc0*/  ISETP.GE.U32.AND P0, PT, R14, R11, PT ;  /* 0x0000000b0e00720c */ /* 0x000fe40003f06070 */
[----:B------:R0:W-:Y:S11]  /*0dd0*/  STG.E desc[UR4][R6.64+0x4], R15 ;  /* 0x0000040f06007986 */ /* 0x0001f6000c101904 */
[----:B------:R-:W-:Y:S05]  /*0de0*/  @!P0 BRA `(.L_x_102) ;  /* 0xfffffff400048947 */ /* 0x000fea000383ffff */
.L_x_99:
[----:B------:R-:W-:Y:S05]  /*0df0*/  BSYNC.RECONVERGENT B1 ;  /* 0x0000000000017941 */ /* 0x000fea0003800200 */
.L_x_98:
[C---:B------:R-:W-:Y:S01]  /*0e00*/  ISETP.GT.U32.AND P0, PT, R13.reuse, 0x3, PT ;  /* 0x000000030d00780c */ /* 0x040fe20003f04070 */
[----:B------:R-:W-:Y:S01]  /*0e10*/  VIADD R12, R12, 0x1 ;  /* 0x000000010c0c7836 */ /* 0x000fe20000000000 */
[--C-:B------:R-:W-:Y:S02]  /*0e20*/  SHF.R.U64 R13, R13, 0x2, R0.reuse ;  /* 0x000000020d0d7819 */ /* 0x100fe40000001200 */
[----:B------:R-:W-:Y:S02]  /*0e30*/  ISETP.GT.U32.AND.EX P0, PT, R0, RZ, PT, P0 ;  /* 0x000000ff0000720c */ /* 0x000fe40003f04100 */
[----:B------:R-:W-:-:S11]  /*0e40*/  SHF.R.U32.HI R0, RZ, 0x2, R0 ;  /* 0x00000002ff007819 */ /* 0x000fd60000011600 */
[----:B------:R-:W-:Y:S05]  /*0e50*/  @P0 BRA `(.L_x_103) ;  /* 0xfffffff000c80947 */ /* 0x000fea000383ffff */
.L_x_97:
[----:B------:R-:W-:Y:S05]  /*0e60*/  BSYNC.RECONVERGENT B0 ;  /* 0x0000000000007941 */ /* 0x000fea0003800200 */
.L_x_96:
[----:B------:R-:W-:Y:S04]  /*0e70*/  STG.E.64 desc[UR4][R6.64+0x18], RZ ;  /* 0x000018ff06007986 */ /* 0x000fe8000c101b04 */
[----:B------:R-:W-:Y:S04]  /*0e80*/  STG.E desc[UR4][R6.64+0x20], RZ ;  /* 0x000020ff06007986 */ /* 0x000fe8000c101904 */
[----:B------:R-:W-:Y:S01]  /*0e90*/  STG.E.64 desc[UR4][R6.64+0x28], RZ ;  /* 0x000028ff06007986 */ /* 0x000fe2000c101b04 */
[----:B------:R-:W-:Y:S05]  /*0ea0*/  EXIT ;  /* 0x000000000000794d */ /* 0x000fea0003800000 */
.L_x_104:
        /* <DEDUP_REMOVED lines=13> */
.L_x_111:


//--------------------- .nv.global.init           --------------------------
	.section	.nv.global.init,"aw",@progbits
	.align	4
.nv.global.init:
	.type		mrg32k3aM1SubSeq,@object
	.size		mrg32k3aM1SubSeq,(mrg32k3aM2SubSeq - mrg32k3aM1SubSeq)
mrg32k3aM1SubSeq:
        /*0000*/ 	.byte	0x0b, 0xcc, 0xee, 0x04, 0x73, 0x29, 0x8b, 0x6f, 0xf6, 0x53, 0x03, 0xf6, 0x23, 0xf6, 0xea, 0xda
        /* <DEDUP_REMOVED lines=125> */
	.type		mrg32k3aM2SubSeq,@object
	.size		mrg32k3aM2SubSeq,(mrg32k3aM1 - mrg32k3aM2SubSeq)
mrg32k3aM2SubSeq:
        /* <DEDUP_REMOVED lines=126> */
	.type		mrg32k3aM1,@object
	.size		mrg32k3aM1,(mrg32k3aM1Seq - mrg32k3aM1)
mrg32k3aM1:
        /* <DEDUP_REMOVED lines=144> */
	.type		mrg32k3aM1Seq,@object
	.size		mrg32k3aM1Seq,(mrg32k3aM2 - mrg32k3aM1Seq)
mrg32k3aM1Seq:
        /* <DEDUP_REMOVED lines=144> */
	.type		mrg32k3aM2,@object
	.size		mrg32k3aM2,(mrg32k3aM2Seq - mrg32k3aM2)
mrg32k3aM2:
        /* <DEDUP_REMOVED lines=144> */
	.type		mrg32k3aM2Seq,@object
	.size		mrg32k3aM2Seq,(precalc_xorwow_matrix - mrg32k3aM2Seq)
mrg32k3aM2Seq:
        /* <DEDUP_REMOVED lines=144> */
	.type		precalc_xorwow_matrix,@object
	.size		precalc_xorwow_matrix,(precalc_xorwow_offset_matrix - precalc_xorwow_matrix)
precalc_xorwow_matrix:
        /* <DEDUP_REMOVED lines=6400> */
	.type		precalc_xorwow_offset_matrix,@object
	.size		precalc_xorwow_offset_matrix,(.L_1 - precalc_xorwow_offset_matrix)
precalc_xorwow_offset_matrix:
        /* <DEDUP_REMOVED lines=6400> */
.L_1:


//--------------------- .nv.shared.reserved.0     --------------------------
	.section	.nv.shared.reserved.0,"aw",@nobits
	.weak		__nv_reservedSMEM_offset_0_alias
	.size		__nv_reservedSMEM_offset_0_alias, 0, 64
	.other		__nv_reservedSMEM_offset_0_alias,@"STO_CUDA_RESERVED_SHARED STV_DEFAULT"
__nv_reservedSMEM_offset_0_alias:
	.zero		0
	.zero		64


//--------------------- .nv.constant0._Z9SGDEnginePdPiS0_fiiffiPfS1_S1_S1_iiP17curandStateXORWOW --------------------------
	.section	.nv.constant0._Z9SGDEnginePdPiS0_fiiffiPfS1_S1_S1_iiP17curandStateXORWOW,"a",@progbits
	.sectionflags	@""
	.align	4
.nv.constant0._Z9SGDEnginePdPiS0_fiiffiPfS1_S1_S1_iiP17curandStateXORWOW:
	.zero		992


//--------------------- .nv.constant0._Z16initializeEpochsiPfS_S_S_ --------------------------
	.section	.nv.constant0._Z16initializeEpochsiPfS_S_S_,"a",@progbits
	.sectionflags	@""
	.align	4
.nv.constant0._Z16initializeEpochsiPfS_S_S_:
	.zero		936


//--------------------- .nv.constant0._Z12setup_curandP17curandStateXORWOW --------------------------
	.section	.nv.constant0._Z12setup_curandP17curandStateXORWOW,"a",@progbits
	.sectionflags	@""
	.align	4
.nv.constant0._Z12setup_curandP17curandStateXORWOW:
	.zero		904


//--------------------- SYMBOLS --------------------------

	.type		.nv.reservedSmem.offset0,@object
	.size		.nv.reservedSmem.offset0,0x4
